// auto-generated by cutlass_sweep.gemm — config: {"arch": "sm_90", "cluster_m": 1, "cluster_n": 1, "dtype": "int8", "dtype_b": "int8", "layout": "nt", "stages": 0, "tile_k": 128, "tile_m": 256, "tile_n": 48}
#include "cutlass/cutlass.h"
#include "cutlass/gemm/collective/collective_builder.hpp"
#include "cutlass/gemm/device/gemm_universal_adapter.h"
#include "cutlass/gemm/kernel/gemm_universal.hpp"
#include "cutlass/epilogue/collective/collective_builder.hpp"

using ElemA = int8_t;
using ElemB = int8_t;
using ElemCD = int8_t;
using Acc  = int32_t;
using TileShape    = cute::Shape<cute::_256, cute::_48, cute::_128>;
using ClusterShape = cute::Shape<cute::_1, cute::_1, cute::_1>;

using CollectiveEpilogue = typename cutlass::epilogue::collective::CollectiveBuilder<
    cutlass::arch::Sm90, cutlass::arch::OpClassTensorOp,
    TileShape, ClusterShape,
    cutlass::epilogue::collective::EpilogueTileAuto,
    Acc, Acc,
    ElemCD, cutlass::layout::RowMajor, 128 / cutlass::sizeof_bits<ElemCD>::value,
    ElemCD, cutlass::layout::RowMajor, 128 / cutlass::sizeof_bits<ElemCD>::value,
    cutlass::epilogue::collective::EpilogueScheduleAuto
  >::CollectiveOp;

using CollectiveMainloop = typename cutlass::gemm::collective::CollectiveBuilder<
    cutlass::arch::Sm90, cutlass::arch::OpClassTensorOp,
    ElemA, cutlass::layout::RowMajor, 128 / cutlass::sizeof_bits<ElemA>::value,
    ElemB, cutlass::layout::ColumnMajor, 128 / cutlass::sizeof_bits<ElemB>::value,
    Acc,
    TileShape, ClusterShape,
    cutlass::gemm::collective::StageCountAutoCarveout<static_cast<int>(sizeof(typename CollectiveEpilogue::SharedStorage))>,
    cutlass::gemm::collective::KernelScheduleAuto
  >::CollectiveOp;

using GemmKernel = cutlass::gemm::kernel::GemmUniversal<
    cute::Shape<int,int,int,int>,
    CollectiveMainloop,
    CollectiveEpilogue
>;
using Gemm = cutlass::gemm::device::GemmUniversalAdapter<GemmKernel>;

// Force the device kernel symbol into the cubin without needing a host main.
auto* _anchor = &cutlass::device_kernel<GemmKernel>;


// ===== COMPILED SASS (sm_90a) =====

	.target	sm_90a

	.elftype	@"ET_EXEC"


//--------------------- .note.nv.tkinfo           --------------------------
	.section	.note.nv.tkinfo,"",@"SHT_NOTE"
	.sectionflags	@"SHF_NOTE_NV_TKINFO"
	.tkinfo
        /*0018*/ 	.word	0x00000002
        /*0030*/ 	.string	""
        /*0030*/ 	.string	"ptxas"
        /*0030*/ 	.string	"Cuda compilation tools, release 13.0, V13.0.88"
        /*0030*/ 	.string	"Build cuda_13.0.r13.0/compiler.36424714_0"
        /*0030*/ 	.string	"-arch sm_90a -m 64 "



//--------------------- .note.nv.cuinfo           --------------------------
	.section	.note.nv.cuinfo,"",@"SHT_NOTE"
	.sectionflags	@"SHF_NOTE_NV_CUINFO"
        /*0018*/ 	.short	0x0002
        /*001a*/ 	.short	0x005a
        /*001c*/ 	.short	0x0082
	.zero		2


//--------------------- .nv.info                  --------------------------
	.section	.nv.info,"",@"SHT_CUDA_INFO"
	.align	4


	//----- nvinfo : EIATTR_REGCOUNT
	.align		4
        /*0000*/ 	.byte	0x04, 0x2f
        /*0002*/ 	.short	(.L_15 - .L_14)
	.align		4
.L_14:
        /*0004*/ 	.word	index@(_ZN7cutlass13device_kernelINS_4gemm6kernel13GemmUniversalIN4cute5tupleIJiiiiEEENS1_10collective13CollectiveMmaINS1_34MainloopSm90TmaGmmaWarpSpecializedILi5ENS5_IJNS4_1CILi1EEESB_SB_EEENS1_35KernelTmaWarpSpecializedCooperativeEEENS5_IJNSA_ILi256EEENSA_ILi48EEENSA_ILi128EEEEEEaNS5_IJlSB_lEEEaSJ_NS4_8TiledMMAINS4_8MMA_AtomIJNS4_4SM904GMMA26MMA_64x16x32_S32S8S8_SS_TNEEEENS4_6LayoutINS5_IJNSA_ILi2EEESB_SB_EEENS5_IJSB_NSA_ILi0EEEST_EEEEENS5_IJNS4_10UnderscoreESW_SW_EEEEENS4_13SM90_TMA_LOADENS4_14ComposedLayoutINS4_7SwizzleILi3ELi4ELi3EEENS4_18smem_ptr_flag_bitsILi8EEENSQ_INS5_IJNSA_ILi8EEESH_EEENS5_IJSH_SB_EEEEEEEvNS4_8identityESZ_S19_vS1A_EENS_8epilogue10collective6detail29Sm90TmaWarpSpecializedAdapterINS1D_15DefaultEpilogueIaSJ_SJ_NS1C_6thread17LinearCombinationIaLi1EiiLNS1H_9ScaleType4KindE0ELNS_15FloatRoundStyleE2EaEENS1_15EpilogueDefaultEEEEEvvEEEEvNT_6ParamsE)
        /*0008*/ 	.word	0x000000a8


	//----- nvinfo : EIATTR_FRAME_SIZE
	.align		4
.L_15:
        /*000c*/ 	.byte	0x04, 0x11
        /*000e*/ 	.short	(.L_17 - .L_16)
	.align		4
.L_16:
        /*0010*/ 	.word	index@(_ZN7cutlass13device_kernelINS_4gemm6kernel13GemmUniversalIN4cute5tupleIJiiiiEEENS1_10collective13CollectiveMmaINS1_34MainloopSm90TmaGmmaWarpSpecializedILi5ENS5_IJNS4_1CILi1EEESB_SB_EEENS1_35KernelTmaWarpSpecializedCooperativeEEENS5_IJNSA_ILi256EEENSA_ILi48EEENSA_ILi128EEEEEEaNS5_IJlSB_lEEEaSJ_NS4_8TiledMMAINS4_8MMA_AtomIJNS4_4SM904GMMA26MMA_64x16x32_S32S8S8_SS_TNEEEENS4_6LayoutINS5_IJNSA_ILi2EEESB_SB_EEENS5_IJSB_NSA_ILi0EEEST_EEEEENS5_IJNS4_10UnderscoreESW_SW_EEEEENS4_13SM90_TMA_LOADENS4_14ComposedLayoutINS4_7SwizzleILi3ELi4ELi3EEENS4_18smem_ptr_flag_bitsILi8EEENSQ_INS5_IJNSA_ILi8EEESH_EEENS5_IJSH_SB_EEEEEEEvNS4_8identityESZ_S19_vS1A_EENS_8epilogue10collective6detail29Sm90TmaWarpSpecializedAdapterINS1D_15DefaultEpilogueIaSJ_SJ_NS1C_6thread17LinearCombinationIaLi1EiiLNS1H_9ScaleType4KindE0ELNS_15FloatRoundStyleE2EaEENS1_15EpilogueDefaultEEEEEvvEEEEvNT_6ParamsE)
        /*0014*/ 	.word	0x00000000


	//----- nvinfo : EIATTR_MIN_STACK_SIZE
	.align		4
.L_17:
        /*0018*/ 	.byte	0x04, 0x12
        /*001a*/ 	.short	(.L_19 - .L_18)
	.align		4
.L_18:
        /*001c*/ 	.word	index@(_ZN7cutlass13device_kernelINS_4gemm6kernel13GemmUniversalIN4cute5tupleIJiiiiEEENS1_10collective13CollectiveMmaINS1_34MainloopSm90TmaGmmaWarpSpecializedILi5ENS5_IJNS4_1CILi1EEESB_SB_EEENS1_35KernelTmaWarpSpecializedCooperativeEEENS5_IJNSA_ILi256EEENSA_ILi48EEENSA_ILi128EEEEEEaNS5_IJlSB_lEEEaSJ_NS4_8TiledMMAINS4_8MMA_AtomIJNS4_4SM904GMMA26MMA_64x16x32_S32S8S8_SS_TNEEEENS4_6LayoutINS5_IJNSA_ILi2EEESB_SB_EEENS5_IJSB_NSA_ILi0EEEST_EEEEENS5_IJNS4_10UnderscoreESW_SW_EEEEENS4_13SM90_TMA_LOADENS4_14ComposedLayoutINS4_7SwizzleILi3ELi4ELi3EEENS4_18smem_ptr_flag_bitsILi8EEENSQ_INS5_IJNSA_ILi8EEESH_EEENS5_IJSH_SB_EEEEEEEvNS4_8identityESZ_S19_vS1A_EENS_8epilogue10collective6detail29Sm90TmaWarpSpecializedAdapterINS1D_15DefaultEpilogueIaSJ_SJ_NS1C_6thread17LinearCombinationIaLi1EiiLNS1H_9ScaleType4KindE0ELNS_15FloatRoundStyleE2EaEENS1_15EpilogueDefaultEEEEEvvEEEEvNT_6ParamsE)
        /*0020*/ 	.word	0x00000000
.L_19:


//--------------------- .nv.compat                --------------------------
	.section	.nv.compat,"",@"SHT_CUDA_COMPAT_INFO"
	.align	4
        /*0000*/ 	.byte	0x02, 0x09, 0x01, 0x00, 0x02, 0x02, 0x04, 0x00, 0x02, 0x05, 0x05, 0x00, 0x03, 0x07, 0x01, 0x01
        /*0010*/ 	.byte	0x02, 0x03, 0x01, 0x00, 0x02, 0x06, 0x01, 0x00, 0x04, 0x0b, 0x08, 0x00, 0x00, 0x00, 0x00, 0x00
        /*0020*/ 	.byte	0x00, 0x00, 0x00, 0x00


//--------------------- .nv.info._ZN7cutlass13device_kernelINS_4gemm6kernel13GemmUniversalIN4cute5tupleIJiiiiEEENS1_10collective13CollectiveMmaINS1_34MainloopSm90TmaGmmaWarpSpecializedILi5ENS5_IJNS4_1CILi1EEESB_SB_EEENS1_35KernelTmaWarpSpecializedCooperativeEEENS5_IJNSA_ILi256EEENSA_ILi48EEENSA_ILi128EEEEEEaNS5_IJlSB_lEEEaSJ_NS4_8TiledMMAINS4_8MMA_AtomIJNS4_4SM904GMMA26MMA_64x16x32_S32S8S8_SS_TNEEEENS4_6LayoutINS5_IJNSA_ILi2EEESB_SB_EEENS5_IJSB_NSA_ILi0EEEST_EEEEENS5_IJNS4_10UnderscoreESW_SW_EEEEENS4_13SM90_TMA_LOADENS4_14ComposedLayoutINS4_7SwizzleILi3ELi4ELi3EEENS4_18smem_ptr_flag_bitsILi8EEENSQ_INS5_IJNSA_ILi8EEESH_EEENS5_IJSH_SB_EEEEEEEvNS4_8identityESZ_S19_vS1A_EENS_8epilogue10collective6detail29Sm90TmaWarpSpecializedAdapterINS1D_15DefaultEpilogueIaSJ_SJ_NS1C_6thread17LinearCombinationIaLi1EiiLNS1H_9ScaleType4KindE0ELNS_15FloatRoundStyleE2EaEENS1_15EpilogueDefaultEEEEEvvEEEEvNT_6ParamsE --------------------------
	.section	.nv.info._ZN7cutlass13device_kernelINS_4gemm6kernel13GemmUniversalIN4cute5tupleIJiiiiEEENS1_10collective13CollectiveMmaINS1_34MainloopSm90TmaGmmaWarpSpecializedILi5ENS5_IJNS4_1CILi1EEESB_SB_EEENS1_35KernelTmaWarpSpecializedCooperativeEEENS5_IJNSA_ILi256EEENSA_ILi48EEENSA_ILi128EEEEEEaNS5_IJlSB_lEEEaSJ_NS4_8TiledMMAINS4_8MMA_AtomIJNS4_4SM904GMMA26MMA_64x16x32_S32S8S8_SS_TNEEEENS4_6LayoutINS5_IJNSA_ILi2EEESB_SB_EEENS5_IJSB_NSA_ILi0EEEST_EEEEENS5_IJNS4_10UnderscoreESW_SW_EEEEENS4_13SM90_TMA_LOADENS4_14ComposedLayoutINS4_7SwizzleILi3ELi4ELi3EEENS4_18smem_ptr_flag_bitsILi8EEENSQ_INS5_IJNSA_ILi8EEESH_EEENS5_IJSH_SB_EEEEEEEvNS4_8identityESZ_S19_vS1A_EENS_8epilogue10collective6detail29Sm90TmaWarpSpecializedAdapterINS1D_15DefaultEpilogueIaSJ_SJ_NS1C_6thread17LinearCombinationIaLi1EiiLNS1H_9ScaleType4KindE0ELNS_15FloatRoundStyleE2EaEENS1_15EpilogueDefaultEEEEEvvEEEEvNT_6ParamsE,"",@"SHT_CUDA_INFO"
	.sectionflags	@""
	.align	4


	//----- nvinfo : EIATTR_CUDA_API_VERSION
	.align		4
        /*0000*/ 	.byte	0x04, 0x37
        /*0002*/ 	.short	(.L_21 - .L_20)
.L_20:
        /*0004*/ 	.word	0x00000082


	//----- nvinfo : EIATTR_KPARAM_INFO
	.align		4
.L_21:
        /*0008*/ 	.byte	0x04, 0x17
        /*000a*/ 	.short	(.L_23 - .L_22)
.L_22:
        /*000c*/ 	.word	0x00000000
        /*0010*/ 	.short	0x0000
        /*0012*/ 	.short	0x0070
        /*0014*/ 	.byte	0x00, 0xf0, 0x01, 0x10


	//----- nvinfo : EIATTR_SPARSE_MMA_MASK
	.align		4
.L_23:
        /*0018*/ 	.byte	0x03, 0x50
        /*001a*/ 	.short	0x0000


	//----- nvinfo : EIATTR_MAXREG_COUNT
	.align		4
        /*001c*/ 	.byte	0x03, 0x1b
        /*001e*/ 	.short	0x00a8


	//----- nvinfo : EIATTR_NUM_BARRIERS
	.align		4
        /*0020*/ 	.byte	0x02, 0x4c
        /*0022*/ 	.byte	0x01
	.zero		1


	//----- nvinfo : EIATTR_EXTERNS
	.align		4
        /*0024*/ 	.byte	0x04, 0x0f
        /*0026*/ 	.short	(.L_25 - .L_24)


	//   ....[0]....
	.align		4
.L_24:
        /*0028*/ 	.word	index@(__assertfail)


	//----- nvinfo : EIATTR_MERCURY_ISA_VERSION
	.align		4
.L_25:
        /*002c*/ 	.byte	0x03, 0x5f
        /*002e*/ 	.short	0x0101


	//----- nvinfo : EIATTR_INT_WARP_WIDE_INSTR_OFFSETS
	.align		4
        /*0030*/ 	.byte	0x04, 0x31
        /*0032*/ 	.short	(.L_27 - .L_26)


	//   ....[0]....
.L_26:
        /*0034*/ 	.word	0x000003e0


	//   ....[1]....
        /*0038*/ 	.word	0x00000410


	//   ....[2]....
        /*003c*/ 	.word	0x000004f0


	//----- nvinfo : EIATTR_COOP_GROUP_MASK_REGIDS
	.align		4
.L_27:
        /*0040*/ 	.byte	0x04, 0x29
        /*0042*/ 	.short	(.L_29 - .L_28)


	//   ....[0]....
.L_28:
        /*0044*/ 	.word	0xffffffff


	//   ....[1]....
        /*0048*/ 	.word	0xffffffff


	//   ....[2]....
        /*004c*/ 	.word	0xffffffff


	//   ....[3]....
        /*0050*/ 	.word	0xffffffff


	//   ....[4]....
        /*0054*/ 	.word	0xffffffff


	//----- nvinfo : EIATTR_COOP_GROUP_INSTR_OFFSETS
	.align		4
.L_29:
        /*0058*/ 	.byte	0x04, 0x28
        /*005a*/ 	.short	(.L_31 - .L_30)


	//   ....[0]....
.L_30:
        /*005c*/ 	.word	0x00000060


	//   ....[1]....
        /*0060*/ 	.word	0x00000070


	//   ....[2]....
        /*0064*/ 	.word	0x00000130


	//   ....[3]....
        /*0068*/ 	.word	0x000002e0


	//   ....[4]....
        /*006c*/ 	.word	0x00001020


	//----- nvinfo : EIATTR_REG_RECONFIG
	.align		4
.L_31:
        /*0070*/ 	.byte	0x01, 0x54
	.zero		2


	//----- nvinfo : EIATTR_SYSCALL_OFFSETS
	.align		4
        /*0074*/ 	.byte	0x04, 0x46
        /*0076*/ 	.short	(.L_33 - .L_32)


	//   ....[0]....
.L_32:
        /*0078*/ 	.word	0x000011f0


	//----- nvinfo : EIATTR_MBARRIER_INSTR_OFFSETS
	.align		4
.L_33:
        /*007c*/ 	.byte	0x04, 0x39
        /*007e*/ 	.short	(.L_35 - .L_34)


	//   ....[0]....
.L_34:
        /*0080*/ 	.word	0x00000230
        /*0084*/ 	.word	0x000000ff
        /*0088*/ 	.word	0x00000000
        /*008c*/ 	.short	0x0100
        /*008e*/ 	.byte	0x08
	.zero		1


	//   ....[1]....
        /*0090*/ 	.word	0x00000240
        /*0094*/ 	.word	0x000000ff
        /*0098*/ 	.word	0x00000028
        /*009c*/ 	.short	0x0100
        /*009e*/ 	.byte	0x08
	.zero		1


	//   ....[2]....
        /*00a0*/ 	.word	0x00000250
        /*00a4*/ 	.word	0x000000ff
        /*00a8*/ 	.word	0x00000008
        /*00ac*/ 	.short	0x0100
        /*00ae*/ 	.byte	0x08
	.zero		1


	//   ....[3]....
        /*00b0*/ 	.word	0x00000260
        /*00b4*/ 	.word	0x000000ff
        /*00b8*/ 	.word	0x00000030
        /*00bc*/ 	.short	0x0100
        /*00be*/ 	.byte	0x08
	.zero		1


	//   ....[4]....
        /*00c0*/ 	.word	0x00000270
        /*00c4*/ 	.word	0x000000ff
        /*00c8*/ 	.word	0x00000010
        /*00cc*/ 	.short	0x0100
        /*00ce*/ 	.byte	0x08
	.zero		1


	//   ....[5]....
        /*00d0*/ 	.word	0x00000280
        /*00d4*/ 	.word	0x000000ff
        /*00d8*/ 	.word	0x00000038
        /*00dc*/ 	.short	0x0100
        /*00de*/ 	.byte	0x08
	.zero		1


	//   ....[6]....
        /*00e0*/ 	.word	0x00000290
        /*00e4*/ 	.word	0x000000ff
        /*00e8*/ 	.word	0x00000018
        /*00ec*/ 	.short	0x0100
        /*00ee*/ 	.byte	0x08
	.zero		1


	//   ....[7]....
        /*00f0*/ 	.word	0x000002a0
        /*00f4*/ 	.word	0x000000ff
        /*00f8*/ 	.word	0x00000040
        /*00fc*/ 	.short	0x0100
        /*00fe*/ 	.byte	0x08
	.zero		1


	//   ....[8]....
        /*0100*/ 	.word	0x000002b0
        /*0104*/ 	.word	0x000000ff
        /*0108*/ 	.word	0x00000020
        /*010c*/ 	.short	0x0100
        /*010e*/ 	.byte	0x08
	.zero		1


	//   ....[9]....
        /*0110*/ 	.word	0x000002c0
        /*0114*/ 	.word	0x000000ff
        /*0118*/ 	.word	0x00000048
        /*011c*/ 	.short	0x0100
        /*011e*/ 	.byte	0x08
	.zero		1


	//   ....[10]....
        /*0120*/ 	.word	0x00000560
        /*0124*/ 	.word	0x000000ff
        /*0128*/ 	.word	0x00000060
        /*012c*/ 	.short	0x0100
        /*012e*/ 	.byte	0x06
	.zero		1


	//   ....[11]....
        /*0130*/ 	.word	0x000005c0
        /*0134*/ 	.word	0x000000ff
        /*0138*/ 	.word	0x00000068
        /*013c*/ 	.short	0x0100
        /*013e*/ 	.byte	0x06
	.zero		1


	//   ....[12]....
        /*0140*/ 	.word	0x000012c0
        /*0144*/ 	.word	0x00000003
        /*0148*/ 	.word	0x00000000
        /*014c*/ 	.short	0x010a
        /*014e*/ 	.byte	0x3f
	.zero		1


	//   ....[13]....
        /*0150*/ 	.word	0x00001300
        /*0154*/ 	.word	0x00000003
        /*0158*/ 	.word	0x00000000
        /*015c*/ 	.short	0x010a
        /*015e*/ 	.byte	0x3f
	.zero		1


	//   ....[14]....
        /*0160*/ 	.word	0x00001e40
        /*0164*/ 	.word	0x00000005
        /*0168*/ 	.word	0x00000000
        /*016c*/ 	.short	0x010a
        /*016e*/ 	.byte	0x3f
	.zero		1


	//   ....[15]....
        /*0170*/ 	.word	0x00001e80
        /*0174*/ 	.word	0x00000005
        /*0178*/ 	.word	0x00000000
        /*017c*/ 	.short	0x010a
        /*017e*/ 	.byte	0x3f
	.zero		1


	//   ....[16]....
        /*0180*/ 	.word	0x00002870
        /*0184*/ 	.word	0x00000004
        /*0188*/ 	.word	0x00000000
        /*018c*/ 	.short	0x0101
        /*018e*/ 	.byte	0x3f
	.zero		1


	//   ....[17]....
        /*0190*/ 	.word	0x00002a50
        /*0194*/ 	.word	0x00000000
        /*0198*/ 	.word	0x00000000
        /*019c*/ 	.short	0x0101
        /*019e*/ 	.byte	0x3f
	.zero		1


	//   ....[18]....
        /*01a0*/ 	.word	0x000064d0
        /*01a4*/ 	.word	0x0000000e
        /*01a8*/ 	.word	0x00000028
        /*01ac*/ 	.short	0x010a
        /*01ae*/ 	.byte	0x3f
	.zero		1


	//   ....[19]....
        /*01b0*/ 	.word	0x00006860
        /*01b4*/ 	.word	0x00000006
        /*01b8*/ 	.word	0x00000068
        /*01bc*/ 	.short	0x0101
        /*01be*/ 	.byte	0x3f
	.zero		1


	//   ....[20]....
        /*01c0*/ 	.word	0x00006f80
        /*01c4*/ 	.word	0x00000007
        /*01c8*/ 	.word	0x00000000
        /*01cc*/ 	.short	0x010a
        /*01ce*/ 	.byte	0x3f
	.zero		1


	//   ....[21]....
        /*01d0*/ 	.word	0x00007000
        /*01d4*/ 	.word	0x00000009
        /*01d8*/ 	.word	0x00000000
        /*01dc*/ 	.short	0x010a
        /*01de*/ 	.byte	0x3f
	.zero		1


	//   ....[22]....
        /*01e0*/ 	.word	0x00007090
        /*01e4*/ 	.word	0x00000006
        /*01e8*/ 	.word	0x00000000
        /*01ec*/ 	.short	0x010a
        /*01ee*/ 	.byte	0x3f
	.zero		1


	//   ....[23]....
        /*01f0*/ 	.word	0x00007120
        /*01f4*/ 	.word	0x00000009
        /*01f8*/ 	.word	0x00000000
        /*01fc*/ 	.short	0x010a
        /*01fe*/ 	.byte	0x3f
	.zero		1


	//   ....[24]....
        /*0200*/ 	.word	0x000071b0
        /*0204*/ 	.word	0x00000003
        /*0208*/ 	.word	0x00000000
        /*020c*/ 	.short	0x010a
        /*020e*/ 	.byte	0x3f
	.zero		1


	//   ....[25]....
        /*0210*/ 	.word	0x00007210
        /*0214*/ 	.word	0x00000003
        /*0218*/ 	.word	0x00000000
        /*021c*/ 	.short	0x010a
        /*021e*/ 	.byte	0x3f
	.zero		1


	//   ....[26]....
        /*0220*/ 	.word	0x00007260
        /*0224*/ 	.word	0x00000005
        /*0228*/ 	.word	0x00000000
        /*022c*/ 	.short	0x010a
        /*022e*/ 	.byte	0x3f
	.zero		1


	//   ....[27]....
        /*0230*/ 	.word	0x00007330
        /*0234*/ 	.word	0x0000000e
        /*0238*/ 	.word	0x00000028
        /*023c*/ 	.short	0x010a
        /*023e*/ 	.byte	0x3f
	.zero		1


	//   ....[28]....
        /*0240*/ 	.word	0x00007400
        /*0244*/ 	.word	0x00000007
        /*0248*/ 	.word	0x00000000
        /*024c*/ 	.short	0x010a
        /*024e*/ 	.byte	0x3f
	.zero		1


	//   ....[29]....
        /*0250*/ 	.word	0x00007450
        /*0254*/ 	.word	0x00000009
        /*0258*/ 	.word	0x00000000
        /*025c*/ 	.short	0x010a
        /*025e*/ 	.byte	0x3f
	.zero		1


	//   ....[30]....
        /*0260*/ 	.word	0x000074a0
        /*0264*/ 	.word	0x00000006
        /*0268*/ 	.word	0x00000000
        /*026c*/ 	.short	0x010a
        /*026e*/ 	.byte	0x3f
	.zero		1


	//   ....[31]....
        /*0270*/ 	.word	0x000074f0
        /*0274*/ 	.word	0x00000009
        /*0278*/ 	.word	0x00000000
        /*027c*/ 	.short	0x010a
        /*027e*/ 	.byte	0x3f
	.zero		1


	//----- nvinfo : EIATTR_NUM_MBARRIERS
	.align		4
.L_35:
        /*0280*/ 	.byte	0x03, 0x38
        /*0282*/ 	.short	0x000c


	//----- nvinfo : EIATTR_EXIT_INSTR_OFFSETS
	.align		4
        /*0284*/ 	.byte	0x04, 0x1c
        /*0286*/ 	.short	(.L_37 - .L_36)


	//   ....[0]....
.L_36:
        /*0288*/ 	.word	0x00000610


	//   ....[1]....
        /*028c*/ 	.word	0x00000ee0


	//   ....[2]....
        /*0290*/ 	.word	0x00005b40


	//   ....[3]....
        /*0294*/ 	.word	0x00006170


	//   ....[4]....
        /*0298*/ 	.word	0x00007200


	//----- nvinfo : EIATTR_MAX_THREADS
	.align		4
.L_37:
        /*029c*/ 	.byte	0x04, 0x05
        /*029e*/ 	.short	(.L_39 - .L_38)
.L_38:
        /*02a0*/ 	.word	0x00000180
        /*02a4*/ 	.word	0x00000001
        /*02a8*/ 	.word	0x00000001


	//----- nvinfo : EIATTR_CRS_STACK_SIZE
	.align		4
.L_39:
        /*02ac*/ 	.byte	0x04, 0x1e
        /*02ae*/ 	.short	(.L_41 - .L_40)
.L_40:
        /*02b0*/ 	.word	0x00000000


	//----- nvinfo : EIATTR_CBANK_PARAM_SIZE
	.align		4
.L_41:
        /*02b4*/ 	.byte	0x03, 0x19
        /*02b6*/ 	.short	0x0470


	//----- nvinfo : EIATTR_PARAM_CBANK
	.align		4
        /*02b8*/ 	.byte	0x04, 0x0a
        /*02ba*/ 	.short	(.L_43 - .L_42)
	.align		4
.L_42:
        /*02bc*/ 	.word	index@(.nv.constant0._ZN7cutlass13device_kernelINS_4gemm6kernel13GemmUniversalIN4cute5tupleIJiiiiEEENS1_10collective13CollectiveMmaINS1_34MainloopSm90TmaGmmaWarpSpecializedILi5ENS5_IJNS4_1CILi1EEESB_SB_EEENS1_35KernelTmaWarpSpecializedCooperativeEEENS5_IJNSA_ILi256EEENSA_ILi48EEENSA_ILi128EEEEEEaNS5_IJlSB_lEEEaSJ_NS4_8TiledMMAINS4_8MMA_AtomIJNS4_4SM904GMMA26MMA_64x16x32_S32S8S8_SS_TNEEEENS4_6LayoutINS5_IJNSA_ILi2EEESB_SB_EEENS5_IJSB_NSA_ILi0EEEST_EEEEENS5_IJNS4_10UnderscoreESW_SW_EEEEENS4_13SM90_TMA_LOADENS4_14ComposedLayoutINS4_7SwizzleILi3ELi4ELi3EEENS4_18smem_ptr_flag_bitsILi8EEENSQ_INS5_IJNSA_ILi8EEESH_EEENS5_IJSH_SB_EEEEEEEvNS4_8identityESZ_S19_vS1A_EENS_8epilogue10collective6detail29Sm90TmaWarpSpecializedAdapterINS1D_15DefaultEpilogueIaSJ_SJ_NS1C_6thread17LinearCombinationIaLi1EiiLNS1H_9ScaleType4KindE0ELNS_15FloatRoundStyleE2EaEENS1_15EpilogueDefaultEEEEEvvEEEEvNT_6ParamsE)
        /*02c0*/ 	.short	0x0210
        /*02c2*/ 	.short	0x0470


	//----- nvinfo : EIATTR_SW_WAR
	.align		4
.L_43:
        /*02c4*/ 	.byte	0x04, 0x36
        /*02c6*/ 	.short	(.L_45 - .L_44)
.L_44:
        /*02c8*/ 	.word	0x00000008
.L_45:


//--------------------- .nv.callgraph             --------------------------
	.section	.nv.callgraph,"",@"SHT_CUDA_CALLGRAPH"
	.align	4
	.sectionentsize	8
	.align		4
        /*0000*/ 	.word	0x00000000
	.align		4
        /*0004*/ 	.word	0xffffffff
	.align		4
        /*0008*/ 	.word	index@(_ZN7cutlass13device_kernelINS_4gemm6kernel13GemmUniversalIN4cute5tupleIJiiiiEEENS1_10collective13CollectiveMmaINS1_34MainloopSm90TmaGmmaWarpSpecializedILi5ENS5_IJNS4_1CILi1EEESB_SB_EEENS1_35KernelTmaWarpSpecializedCooperativeEEENS5_IJNSA_ILi256EEENSA_ILi48EEENSA_ILi128EEEEEEaNS5_IJlSB_lEEEaSJ_NS4_8TiledMMAINS4_8MMA_AtomIJNS4_4SM904GMMA26MMA_64x16x32_S32S8S8_SS_TNEEEENS4_6LayoutINS5_IJNSA_ILi2EEESB_SB_EEENS5_IJSB_NSA_ILi0EEEST_EEEEENS5_IJNS4_10UnderscoreESW_SW_EEEEENS4_13SM90_TMA_LOADENS4_14ComposedLayoutINS4_7SwizzleILi3ELi4ELi3EEENS4_18smem_ptr_flag_bitsILi8EEENSQ_INS5_IJNSA_ILi8EEESH_EEENS5_IJSH_SB_EEEEEEEvNS4_8identityESZ_S19_vS1A_EENS_8epilogue10collective6detail29Sm90TmaWarpSpecializedAdapterINS1D_15DefaultEpilogueIaSJ_SJ_NS1C_6thread17LinearCombinationIaLi1EiiLNS1H_9ScaleType4KindE0ELNS_15FloatRoundStyleE2EaEENS1_15EpilogueDefaultEEEEEvvEEEEvNT_6ParamsE)
	.align		4
        /*000c*/ 	.word	index@(__assertfail)
	.align		4
        /*0010*/ 	.word	0x00000000
	.align		4
        /*0014*/ 	.word	0xfffffffe
	.align		4
        /*0018*/ 	.word	0x00000000
	.align		4
        /*001c*/ 	.word	0xfffffffd
	.align		4
        /*0020*/ 	.word	0x00000000
	.align		4
        /*0024*/ 	.word	0xfffffffc


//--------------------- .nv.constant4             --------------------------
	.section	.nv.constant4,"a",@progbits
	.align	8
	.align		8
.nv.constant4:
        /*0000*/ 	.dword	__assertfail
	.align		8
        /*0008*/ 	.dword	__unnamed_1
	.align		8
        /*0010*/ 	.dword	_ZN39_INTERNAL_9f3422b2_4_k_cu_c0586999_91274cuda3std3__45__cpo5beginE
	.align		8
        /*0018*/ 	.dword	_ZN39_INTERNAL_9f3422b2_4_k_cu_c0586999_91274cuda3std3__45__cpo3endE
	.align		8
        /*0020*/ 	.dword	_ZN39_INTERNAL_9f3422b2_4_k_cu_c0586999_91274cuda3std3__45__cpo6cbeginE
	.align		8
        /*0028*/ 	.dword	_ZN39_INTERNAL_9f3422b2_4_k_cu_c0586999_91274cuda3std3__45__cpo4cendE
	.align		8
        /*0030*/ 	.dword	_ZN39_INTERNAL_9f3422b2_4_k_cu_c0586999_91274cuda3std3__441_GLOBAL__N__9f3422b2_4_k_cu_c0586999_91276ignoreE
	.align		8
        /*0038*/ 	.dword	_ZN39_INTERNAL_9f3422b2_4_k_cu_c0586999_91274cuda3std3__419piecewise_constructE
	.align		8
        /*0040*/ 	.dword	_ZN39_INTERNAL_9f3422b2_4_k_cu_c0586999_91274cuda3std3__48in_placeE
	.align		8
        /*0048*/ 	.dword	_ZN39_INTERNAL_9f3422b2_4_k_cu_c0586999_91274cuda3std6ranges3__45__cpo4swapE
	.align		8
        /*0050*/ 	.dword	_ZN39_INTERNAL_9f3422b2_4_k_cu_c0586999_91274cuda3std6ranges3__45__cpo9iter_moveE
	.align		8
        /*0058*/ 	.dword	_ZN39_INTERNAL_9f3422b2_4_k_cu_c0586999_91274cute7productE
	.align		8
        /*0060*/ 	.dword	_ZN39_INTERNAL_9f3422b2_4_k_cu_c0586999_91274cute1_E
	.align		8
        /*0068*/ 	.dword	$str$22
	.align		8
        /*0070*/ 	.dword	$str$23


//--------------------- .text._ZN7cutlass13device_kernelINS_4gemm6kernel13GemmUniversalIN4cute5tupleIJiiiiEEENS1_10collective13CollectiveMmaINS1_34MainloopSm90TmaGmmaWarpSpecializedILi5ENS5_IJNS4_1CILi1EEESB_SB_EEENS1_35KernelTmaWarpSpecializedCooperativeEEENS5_IJNSA_ILi256EEENSA_ILi48EEENSA_ILi128EEEEEEaNS5_IJlSB_lEEEaSJ_NS4_8TiledMMAINS4_8MMA_AtomIJNS4_4SM904GMMA26MMA_64x16x32_S32S8S8_SS_TNEEEENS4_6LayoutINS5_IJNSA_ILi2EEESB_SB_EEENS5_IJSB_NSA_ILi0EEEST_EEEEENS5_IJNS4_10UnderscoreESW_SW_EEEEENS4_13SM90_TMA_LOADENS4_14ComposedLayoutINS4_7SwizzleILi3ELi4ELi3EEENS4_18smem_ptr_flag_bitsILi8EEENSQ_INS5_IJNSA_ILi8EEESH_EEENS5_IJSH_SB_EEEEEEEvNS4_8identityESZ_S19_vS1A_EENS_8epilogue10collective6detail29Sm90TmaWarpSpecializedAdapterINS1D_15DefaultEpilogueIaSJ_SJ_NS1C_6thread17LinearCombinationIaLi1EiiLNS1H_9ScaleType4KindE0ELNS_15FloatRoundStyleE2EaEENS1_15EpilogueDefaultEEEEEvvEEEEvNT_6ParamsE --------------------------
	.section	.text._ZN7cutlass13device_kernelINS_4gemm6kernel13GemmUniversalIN4cute5tupleIJiiiiEEENS1_10collective13CollectiveMmaINS1_34MainloopSm90TmaGmmaWarpSpecializedILi5ENS5_IJNS4_1CILi1EEESB_SB_EEENS1_35KernelTmaWarpSpecializedCooperativeEEENS5_IJNSA_ILi256EEENSA_ILi48EEENSA_ILi128EEEEEEaNS5_IJlSB_lEEEaSJ_NS4_8TiledMMAINS4_8MMA_AtomIJNS4_4SM904GMMA26MMA_64x16x32_S32S8S8_SS_TNEEEENS4_6LayoutINS5_IJNSA_ILi2EEESB_SB_EEENS5_IJSB_NSA_ILi0EEEST_EEEEENS5_IJNS4_10UnderscoreESW_SW_EEEEENS4_13SM90_TMA_LOADENS4_14ComposedLayoutINS4_7SwizzleILi3ELi4ELi3EEENS4_18smem_ptr_flag_bitsILi8EEENSQ_INS5_IJNSA_ILi8EEESH_EEENS5_IJSH_SB_EEEEEEEvNS4_8identityESZ_S19_vS1A_EENS_8epilogue10collective6detail29Sm90TmaWarpSpecializedAdapterINS1D_15DefaultEpilogueIaSJ_SJ_NS1C_6thread17LinearCombinationIaLi1EiiLNS1H_9ScaleType4KindE0ELNS_15FloatRoundStyleE2EaEENS1_15EpilogueDefaultEEEEEvvEEEEvNT_6ParamsE,"ax",@progbits
	.align	128
.text._ZN7cutlass13device_kernelINS_4gemm6kernel13GemmUniversalIN4cute5tupleIJiiiiEEENS1_10collective13CollectiveMmaINS1_34MainloopSm90TmaGmmaWarpSpecializedILi5ENS5_IJNS4_1CILi1EEESB_SB_EEENS1_35KernelTmaWarpSpecializedCooperativeEEENS5_IJNSA_ILi256EEENSA_ILi48EEENSA_ILi128EEEEEEaNS5_IJlSB_lEEEaSJ_NS4_8TiledMMAINS4_8MMA_AtomIJNS4_4SM904GMMA26MMA_64x16x32_S32S8S8_SS_TNEEEENS4_6LayoutINS5_IJNSA_ILi2EEESB_SB_EEENS5_IJSB_NSA_ILi0EEEST_EEEEENS5_IJNS4_10UnderscoreESW_SW_EEEEENS4_13SM90_TMA_LOADENS4_14ComposedLayoutINS4_7SwizzleILi3ELi4ELi3EEENS4_18smem_ptr_flag_bitsILi8EEENSQ_INS5_IJNSA_ILi8EEESH_EEENS5_IJSH_SB_EEEEEEEvNS4_8identityESZ_S19_vS1A_EENS_8epilogue10collective6detail29Sm90TmaWarpSpecializedAdapterINS1D_15DefaultEpilogueIaSJ_SJ_NS1C_6thread17LinearCombinationIaLi1EiiLNS1H_9ScaleType4KindE0ELNS_15FloatRoundStyleE2EaEENS1_15EpilogueDefaultEEEEEvvEEEEvNT_6ParamsE:
        .type           _ZN7cutlass13device_kernelINS_4gemm6kernel13GemmUniversalIN4cute5tupleIJiiiiEEENS1_10collective13CollectiveMmaINS1_34MainloopSm90TmaGmmaWarpSpecializedILi5ENS5_IJNS4_1CILi1EEESB_SB_EEENS1_35KernelTmaWarpSpecializedCooperativeEEENS5_IJNSA_ILi256EEENSA_ILi48EEENSA_ILi128EEEEEEaNS5_IJlSB_lEEEaSJ_NS4_8TiledMMAINS4_8MMA_AtomIJNS4_4SM904GMMA26MMA_64x16x32_S32S8S8_SS_TNEEEENS4_6LayoutINS5_IJNSA_ILi2EEESB_SB_EEENS5_IJSB_NSA_ILi0EEEST_EEEEENS5_IJNS4_10UnderscoreESW_SW_EEEEENS4_13SM90_TMA_LOADENS4_14ComposedLayoutINS4_7SwizzleILi3ELi4ELi3EEENS4_18smem_ptr_flag_bitsILi8EEENSQ_INS5_IJNSA_ILi8EEESH_EEENS5_IJSH_SB_EEEEEEEvNS4_8identityESZ_S19_vS1A_EENS_8epilogue10collective6detail29Sm90TmaWarpSpecializedAdapterINS1D_15DefaultEpilogueIaSJ_SJ_NS1C_6thread17LinearCombinationIaLi1EiiLNS1H_9ScaleType4KindE0ELNS_15FloatRoundStyleE2EaEENS1_15EpilogueDefaultEEEEEvvEEEEvNT_6ParamsE,@function
        .size           _ZN7cutlass13device_kernelINS_4gemm6kernel13GemmUniversalIN4cute5tupleIJiiiiEEENS1_10collective13CollectiveMmaINS1_34MainloopSm90TmaGmmaWarpSpecializedILi5ENS5_IJNS4_1CILi1EEESB_SB_EEENS1_35KernelTmaWarpSpecializedCooperativeEEENS5_IJNSA_ILi256EEENSA_ILi48EEENSA_ILi128EEEEEEaNS5_IJlSB_lEEEaSJ_NS4_8TiledMMAINS4_8MMA_AtomIJNS4_4SM904GMMA26MMA_64x16x32_S32S8S8_SS_TNEEEENS4_6LayoutINS5_IJNSA_ILi2EEESB_SB_EEENS5_IJSB_NSA_ILi0EEEST_EEEEENS5_IJNS4_10UnderscoreESW_SW_EEEEENS4_13SM90_TMA_LOADENS4_14ComposedLayoutINS4_7SwizzleILi3ELi4ELi3EEENS4_18smem_ptr_flag_bitsILi8EEENSQ_INS5_IJNSA_ILi8EEESH_EEENS5_IJSH_SB_EEEEEEEvNS4_8identityESZ_S19_vS1A_EENS_8epilogue10collective6detail29Sm90TmaWarpSpecializedAdapterINS1D_15DefaultEpilogueIaSJ_SJ_NS1C_6thread17LinearCombinationIaLi1EiiLNS1H_9ScaleType4KindE0ELNS_15FloatRoundStyleE2EaEENS1_15EpilogueDefaultEEEEEvvEEEEvNT_6ParamsE,(.L_x_168 - _ZN7cutlass13device_kernelINS_4gemm6kernel13GemmUniversalIN4cute5tupleIJiiiiEEENS1_10collective13CollectiveMmaINS1_34MainloopSm90TmaGmmaWarpSpecializedILi5ENS5_IJNS4_1CILi1EEESB_SB_EEENS1_35KernelTmaWarpSpecializedCooperativeEEENS5_IJNSA_ILi256EEENSA_ILi48EEENSA_ILi128EEEEEEaNS5_IJlSB_lEEEaSJ_NS4_8TiledMMAINS4_8MMA_AtomIJNS4_4SM904GMMA26MMA_64x16x32_S32S8S8_SS_TNEEEENS4_6LayoutINS5_IJNSA_ILi2EEESB_SB_EEENS5_IJSB_NSA_ILi0EEEST_EEEEENS5_IJNS4_10UnderscoreESW_SW_EEEEENS4_13SM90_TMA_LOADENS4_14ComposedLayoutINS4_7SwizzleILi3ELi4ELi3EEENS4_18smem_ptr_flag_bitsILi8EEENSQ_INS5_IJNSA_ILi8EEESH_EEENS5_IJSH_SB_EEEEEEEvNS4_8identityESZ_S19_vS1A_EENS_8epilogue10collective6detail29Sm90TmaWarpSpecializedAdapterINS1D_15DefaultEpilogueIaSJ_SJ_NS1C_6thread17LinearCombinationIaLi1EiiLNS1H_9ScaleType4KindE0ELNS_15FloatRoundStyleE2EaEENS1_15EpilogueDefaultEEEEEvvEEEEvNT_6ParamsE)
        .other          _ZN7cutlass13device_kernelINS_4gemm6kernel13GemmUniversalIN4cute5tupleIJiiiiEEENS1_10collective13CollectiveMmaINS1_34MainloopSm90TmaGmmaWarpSpecializedILi5ENS5_IJNS4_1CILi1EEESB_SB_EEENS1_35KernelTmaWarpSpecializedCooperativeEEENS5_IJNSA_ILi256EEENSA_ILi48EEENSA_ILi128EEEEEEaNS5_IJlSB_lEEEaSJ_NS4_8TiledMMAINS4_8MMA_AtomIJNS4_4SM904GMMA26MMA_64x16x32_S32S8S8_SS_TNEEEENS4_6LayoutINS5_IJNSA_ILi2EEESB_SB_EEENS5_IJSB_NSA_ILi0EEEST_EEEEENS5_IJNS4_10UnderscoreESW_SW_EEEEENS4_13SM90_TMA_LOADENS4_14ComposedLayoutINS4_7SwizzleILi3ELi4ELi3EEENS4_18smem_ptr_flag_bitsILi8EEENSQ_INS5_IJNSA_ILi8EEESH_EEENS5_IJSH_SB_EEEEEEEvNS4_8identityESZ_S19_vS1A_EENS_8epilogue10collective6detail29Sm90TmaWarpSpecializedAdapterINS1D_15DefaultEpilogueIaSJ_SJ_NS1C_6thread17LinearCombinationIaLi1EiiLNS1H_9ScaleType4KindE0ELNS_15FloatRoundStyleE2EaEENS1_15EpilogueDefaultEEEEEvvEEEEvNT_6ParamsE,@"STO_CUDA_ENTRY STV_DEFAULT"
_ZN7cutlass13device_kernelINS_4gemm6kernel13GemmUniversalIN4cute5tupleIJiiiiEEENS1_10collective13CollectiveMmaINS1_34MainloopSm90TmaGmmaWarpSpecializedILi5ENS5_IJNS4_1CILi1EEESB_SB_EEENS1_35KernelTmaWarpSpecializedCooperativeEEENS5_IJNSA_ILi256EEENSA_ILi48EEENSA_ILi128EEEEEEaNS5_IJlSB_lEEEaSJ_NS4_8TiledMMAINS4_8MMA_AtomIJNS4_4SM904GMMA26MMA_64x16x32_S32S8S8_SS_TNEEEENS4_6LayoutINS5_IJNSA_ILi2EEESB_SB_EEENS5_IJSB_NSA_ILi0EEEST_EEEEENS5_IJNS4_10UnderscoreESW_SW_EEEEENS4_13SM90_TMA_LOADENS4_14ComposedLayoutINS4_7SwizzleILi3ELi4ELi3EEENS4_18smem_ptr_flag_bitsILi8EEENSQ_INS5_IJNSA_ILi8EEESH_EEENS5_IJSH_SB_EEEEEEEvNS4_8identityESZ_S19_vS1A_EENS_8epilogue10collective6detail29Sm90TmaWarpSpecializedAdapterINS1D_15DefaultEpilogueIaSJ_SJ_NS1C_6thread17LinearCombinationIaLi1EiiLNS1H_9ScaleType4KindE0ELNS_15FloatRoundStyleE2EaEENS1_15EpilogueDefaultEEEEEvvEEEEvNT_6ParamsE:
[----:B------:R-:W0:Y:S01]  /*0000*/  LDC R1, c[0x0][0x28] ;  /* 0x00000a00ff017b82 */ /* 0x000e220000000800 */
[----:B------:R-:W1:Y:S01]  /*0010*/  S2R R18, SR_TID.X ;  /* 0x0000000000127919 */ /* 0x000e620000002100 */
[----:B------:R-:W-:Y:S01]  /*0020*/  ELECT P0, URZ, PT ;  /* 0x00000000003f782f */ /* 0x000fe20003800000 */
[----:B------:R-:W-:Y:S01]  /*0030*/  BSSY B0, `(.L_x_0) ;  /* 0x000000f000007945 */ /* 0x000fe20003800000 */
[--C-:B-1----:R-:W-:Y:S02]  /*0040*/  SHF.R.U32.HI R0, RZ, 0x5, R18.reuse ;  /* 0x00000005ff007819 */ /* 0x102fe40000011612 */
[----:B------:R-:W-:-:S03]  /*0050*/  SHF.R.U32.HI R74, RZ, 0x7, R18 ;  /* 0x00000007ff4a7819 */ /* 0x000fc60000011612 */
[----:B------:R-:W1:Y:S04]  /*0060*/  SHFL.IDX PT, R3, R0, RZ, 0x1f ;  /* 0x00001fff00037589 */ /* 0x000e6800000e0000 */
[----:B------:R2:W3:Y:S01]  /*0070*/  SHFL.IDX PT, R7, R74, RZ, 0x1f ;  /* 0x00001fff4a077589 */ /* 0x0004e200000e0000 */
[----:B-1----:R-:W-:-:S13]  /*0080*/  ISETP.NE.OR P0, PT, R3, RZ, !P0 ;  /* 0x000000ff0300720c */ /* 0x002fda0004705670 */
[----:B0-23--:R-:W-:Y:S05]  /*0090*/  @P0 BRA `(.L_x_1) ;  /* 0x0000000000200947 */ /* 0x00dfea0003800000 */
[----:B------:R-:W-:Y:S02]  /*00a0*/  ULDC.64 UR4, c[0x0][0x198] ;  /* 0x0000660000047ab9 */ /* 0x000fe40000000a00 */
[----:B------:R-:W-:Y:S02]  /*00b0*/  UIADD3 UR6, UP0, UR4, 0xf0, URZ ;  /* 0x000000f004067890 */ /* 0x000fe4000ff1e03f */
[----:B------:R-:W-:Y:S02]  /*00c0*/  UIADD3 UR4, UP1, UR4, 0x1f0, URZ ;  /* 0x000001f004047890 */ /* 0x000fe4000ff3e03f */
[----:B------:R-:W-:Y:S02]  /*00d0*/  UIADD3.X UR7, URZ, UR5, URZ, UP0, !UPT ;  /* 0x000000053f077290 */ /* 0x000fe400087fe43f */
[----:B------:R-:W-:-:S07]  /*00e0*/  UIADD3.X UR5, URZ, UR5, URZ, UP1, !UPT ;  /* 0x000000053f057290 */ /* 0x000fce0008ffe43f */
[----:B------:R0:W-:Y:S02]  /*00f0*/  UTMACCTL.PF [UR6] ;  /* 0x00000000060079b9 */ /* 0x0001e40008040000 */
[----:B------:R0:W-:Y:S02]  /*0100*/  UTMACCTL.PF [UR4] ;  /* 0x00000000040079b9 */ /* 0x0001e40008040000 */
[----:B0-----:R-:W-:Y:S01]  /*0110*/  NOP ;  /* 0x0000000000007918 */ /* 0x001fe20000000000 */
.L_x_1:
[----:B------:R-:W-:Y:S05]  /*0120*/  BSYNC B0 ;  /* 0x0000000000007941 */ /* 0x000fea0003800000 */
.L_x_0:
[----:B------:R-:W0:Y:S02]  /*0130*/  SHFL.IDX PT, R2, R0, RZ, 0x1f ;  /* 0x00001fff00027589 */ /* 0x000e2400000e0000 */
[----:B0-----:R-:W-:-:S13]  /*0140*/  ISETP.NE.AND P0, PT, R2, RZ, PT ;  /* 0x000000ff0200720c */ /* 0x001fda0003f05270 */
[----:B------:R-:W-:Y:S05]  /*0150*/  @P0 BRA `(.L_x_2) ;  /* 0x0000000000600947 */ /* 0x000fea0003800000 */
[----:B------:R-:W0:Y:S01]  /*0160*/  S2UR UR8, SR_CgaCtaId ;  /* 0x00000000000879c3 */ /* 0x000e220000008800 */
[----:B------:R-:W-:Y:S01]  /*0170*/  UMOV UR4, 0x400 ;  /* 0x0000040000047882 */ /* 0x000fe20000000000 */
[----:B------:R-:W-:Y:S01]  /*0180*/  UMOV UR5, 0x1 ;  /* 0x0000000100057882 */ /* 0x000fe20000000000 */
[----:B------:R-:W-:Y:S01]  /*0190*/  UMOV UR6, 0x100 ;  /* 0x0000010000067882 */ /* 0x000fe20000000000 */
[----:B------:R-:W-:Y:S01]  /*01a0*/  ELECT P0, URZ, PT ;  /* 0x00000000003f782f */ /* 0x000fe20003800000 */
[----:B------:R-:W-:-:S04]  /*01b0*/  UIADD3 UR6, -UR6, 0x100000, URZ ;  /* 0x0010000006067890 */ /* 0x000fc8000fffe13f */
[----:B------:R-:W-:Y:S02]  /*01c0*/  USHF.L.U32 UR7, UR6, 0xb, URZ ;  /* 0x0000000b06077899 */ /* 0x000fe4000800063f */
[----:B------:R-:W-:Y:S02]  /*01d0*/  USHF.L.U32 UR6, UR6, 0x1, URZ ;  /* 0x0000000106067899 */ /* 0x000fe4000800063f */
[----:B0-----:R-:W-:Y:S02]  /*01e0*/  ULEA UR8, UR8, UR4, 0x18 ;  /* 0x0000000408087291 */ /* 0x001fe4000f8ec03f */
[----:B------:R-:W-:-:S04]  /*01f0*/  UIADD3 UR4, -UR5, 0x100000, URZ ;  /* 0x0010000005047890 */ /* 0x000fc8000fffe13f */
[----:B------:R-:W-:Y:S02]  /*0200*/  USHF.L.U32 UR5, UR4, 0xb, URZ ;  /* 0x0000000b04057899 */ /* 0x000fe4000800063f */
[----:B------:R-:W-:Y:S01]  /*0210*/  USHF.L.U32 UR4, UR4, 0x1, URZ ;  /* 0x0000000104047899 */ /* 0x000fe2000800063f */
[----:B------:R-:W0:Y:S11]  /*0220*/  FENCE.VIEW.ASYNC.S ;  /* 0x00000000000073c6 */ /* 0x000e360000000000 */
[----:B0-----:R0:W1:Y:S01]  /*0230*/  SYNCS.EXCH.64 URZ, [UR8], UR4 ;  /* 0x00000004083f75b2 */ /* 0x0010620008000100 */
[----:B------:R0:W2:Y:S01]  /*0240*/  SYNCS.EXCH.64 URZ, [UR8+0x28], UR6 ;  /* 0x00002806083f75b2 */ /* 0x0000a20008000100 */
[----:B------:R0:W3:Y:S01]  /*0250*/  SYNCS.EXCH.64 URZ, [UR8+0x8], UR4 ;  /* 0x00000804083f75b2 */ /* 0x0000e20008000100 */
[----:B------:R0:W4:Y:S01]  /*0260*/  SYNCS.EXCH.64 URZ, [UR8+0x30], UR6 ;  /* 0x00003006083f75b2 */ /* 0x0001220008000100 */
[----:B------:R0:W0:Y:S01]  /*0270*/  SYNCS.EXCH.64 URZ, [UR8+0x10], UR4 ;  /* 0x00001004083f75b2 */ /* 0x0000220008000100 */
[----:B------:R0:W0:Y:S01]  /*0280*/  SYNCS.EXCH.64 URZ, [UR8+0x38], UR6 ;  /* 0x00003806083f75b2 */ /* 0x0000220008000100 */
[----:B------:R0:W0:Y:S01]  /*0290*/  SYNCS.EXCH.64 URZ, [UR8+0x18], UR4 ;  /* 0x00001804083f75b2 */ /* 0x0000220008000100 */
[----:B------:R0:W0:Y:S01]  /*02a0*/  SYNCS.EXCH.64 URZ, [UR8+0x40], UR6 ;  /* 0x00004006083f75b2 */ /* 0x0000220008000100 */
[----:B------:R0:W0:Y:S01]  /*02b0*/  SYNCS.EXCH.64 URZ, [UR8+0x20], UR4 ;  /* 0x00002004083f75b2 */ /* 0x0000220008000100 */
[----:B------:R0:W0:Y:S01]  /*02c0*/  SYNCS.EXCH.64 URZ, [UR8+0x48], UR6 ;  /* 0x00004806083f75b2 */ /* 0x0000220008000100 */
[----:B------:R-:W-:Y:S01]  /*02d0*/  NOP ;  /* 0x0000000000007918 */ /* 0x000fe20000000000 */
.L_x_2:
[----:B------:R-:W5:Y:S01]  /*02e0*/  SHFL.IDX PT, R0, R0, RZ, 0x1f ;  /* 0x00001fff00007589 */ /* 0x000f6200000e0000 */
[----:B------:R-:W-:Y:S01]  /*02f0*/  ELECT P0, URZ, PT ;  /* 0x00000000003f782f */ /* 0x000fe20003800000 */
[----:B------:R-:W1:Y:S01]  /*0300*/  LDC R2, c[0x0][0x65c] ;  /* 0x00019700ff027b82 */ /* 0x000e620000000800 */
[----:B------:R-:W-:Y:S01]  /*0310*/  SHF.R.S32.HI R8, RZ, 0x1f, R3 ;  /* 0x0000001fff087819 */ /* 0x000fe20000011403 */
[----:B------:R-:W2:Y:S01]  /*0320*/  S2R R6, SR_CTAID.Y ;  /* 0x0000000000067919 */ /* 0x000ea20000002600 */
[----:B0-----:R-:W-:Y:S01]  /*0330*/  UMOV UR4, 0x20 ;  /* 0x0000002000047882 */ /* 0x001fe20000000000 */
[----:B------:R-:W-:Y:S01]  /*0340*/  ISETP.NE.AND P2, PT, R7, RZ, PT ;  /* 0x000000ff0700720c */ /* 0x000fe20003f45270 */
[----:B------:R-:W-:Y:S01]  /*0350*/  NOP ;  /* 0x0000000000007918 */ /* 0x000fe20000000000 */
[----:B------:R-:W0:Y:S01]  /*0360*/  S2R R4, SR_CTAID.X ;  /* 0x0000000000047919 */ /* 0x000e220000002500 */
[----:B------:R-:W-:Y:S01]  /*0370*/  LEA.HI R8, R8, R3, RZ, 0x2 ;  /* 0x0000000308087211 */ /* 0x000fe200078f10ff */
[----:B------:R-:W-:Y:S01]  /*0380*/  IMAD.MOV.U32 R5, RZ, RZ, RZ ;  /* 0x000000ffff057224 */ /* 0x000fe200078e00ff */
[----:B------:R-:W-:Y:S01]  /*0390*/  NOP ;  /* 0x0000000000007918 */ /* 0x000fe20000000000 */
[----:B-----5:R-:W-:-:S02]  /*03a0*/  ISETP.NE.OR P0, PT, R0, RZ, !P0 ;  /* 0x000000ff0000720c */ /* 0x020fc40004705670 */
[----:B-1----:R-:W-:-:S04]  /*03b0*/  ISETP.NE.AND P3, PT, R2, 0x1, PT ;  /* 0x000000010200780c */ /* 0x002fc80003f65270 */
[----:B------:R-:W-:Y:S02]  /*03c0*/  P2R R0, PR, RZ, 0x8 ;  /* 0x00000008ff007803 */ /* 0x000fe40000000000 */
[----:B------:R-:W-:-:S05]  /*03d0*/  LOP3.LUT R0, R8, 0xfffffffc, RZ, 0xc0, !PT ;  /* 0xfffffffc08007812 */ /* 0x000fca00078ec0ff */
[----:B------:R-:W-:Y:S01]  /*03e0*/  VOTEU.ALL UP0, P0 ;  /* 0x00000000003f7886 */ /* 0x000fe20000000000 */
[----:B------:R-:W-:Y:S01]  /*03f0*/  IMAD.IADD R0, R3, 0x1, -R0 ;  /* 0x0000000103007824 */ /* 0x000fe200078e0a00 */
[----:B------:R-:W0:Y:S01]  /*0400*/  @P3 LDC R17, c[0x0][0x10] ;  /* 0x00000400ff113b82 */ /* 0x000e220000000800 */
[----:B------:R-:W-:Y:S01]  /*0410*/  VOTEU.ALL UP1, P0 ;  /* 0x00000000003f7886 */ /* 0x000fe20000020000 */
[----:B--2---:R-:W-:Y:S01]  /*0420*/  @P3 IMAD.MOV.U32 R8, RZ, RZ, R6 ;  /* 0x000000ffff083224 */ /* 0x004fe200078e0006 */
[----:B------:R-:W-:Y:S01]  /*0430*/  @!UP0 UMOV UR6, 0x400 ;  /* 0x0000040000068882 */ /* 0x000fe20000000000 */
[----:B------:R-:W-:-:S04]  /*0440*/  @!UP0 UIADD3 UR4, -UR4, 0x100000, URZ ;  /* 0x0010000004048890 */ /* 0x000fc8000fffe13f */
[----:B------:R-:W-:Y:S02]  /*0450*/  @!UP0 USHF.L.U32 UR5, UR4, 0xb, URZ ;  /* 0x0000000b04058899 */ /* 0x000fe4000800063f */
[----:B------:R-:W-:Y:S01]  /*0460*/  @!UP0 USHF.L.U32 UR4, UR4, 0x1, URZ ;  /* 0x0000000104048899 */ /* 0x000fe2000800063f */
[----:B------:R-:W-:Y:S02]  /*0470*/  @P3 IMAD.MOV.U32 R9, RZ, RZ, RZ ;  /* 0x000000ffff093224 */ /* 0x000fe400078e00ff */
[----:B------:R-:W-:Y:S01]  /*0480*/  @P3 IMAD.MOV.U32 R3, RZ, RZ, RZ ;  /* 0x000000ffff033224 */ /* 0x000fe200078e00ff */
[----:B------:R-:W1:Y:S08]  /*0490*/  @!UP0 S2UR UR7, SR_CgaCtaId ;  /* 0x00000000000789c3 */ /* 0x000e700000008800 */
[----:B------:R-:W2:Y:S01]  /*04a0*/  @!P3 LDC R11, c[0x0][0xc] ;  /* 0x00000300ff0bbb82 */ /* 0x000ea20000000800 */
[----:B0-----:R-:W-:-:S04]  /*04b0*/  @P3 IMAD.WIDE.U32 R16, R4, R17, R8 ;  /* 0x0000001104103225 */ /* 0x001fc800078e0008 */
[----:B------:R-:W-:Y:S01]  /*04c0*/  @P3 IMAD.IADD R17, R17, 0x1, R3 ;  /* 0x0000000111113824 */ /* 0x000fe200078e0203 */
[----:B------:R-:W-:Y:S01]  /*04d0*/  LOP3.LUT R3, R18, 0x7f, RZ, 0xc0, !PT ;  /* 0x0000007f12037812 */ /* 0x000fe200078ec0ff */
[----:B-1----:R-:W-:Y:S01]  /*04e0*/  @!UP0 ULEA UR6, UR7, UR6, 0x18 ;  /* 0x0000000607068291 */ /* 0x002fe2000f8ec03f */
[----:B------:R-:W-:Y:S01]  /*04f0*/  VOTEU.ALL UP0, P0 ;  /* 0x00000000003f7886 */ /* 0x000fe20000000000 */
[----:B------:R-:W-:-:S04]  /*0500*/  ISETP.NE.AND P0, PT, R0, 0x3, PT ;  /* 0x000000030000780c */ /* 0x000fc80003f05270 */
[----:B------:R-:W-:Y:S01]  /*0510*/  ISETP.EQ.OR P0, PT, R0, RZ, !P0 ;  /* 0x000000ff0000720c */ /* 0x000fe20004702670 */
[----:B--2---:R-:W-:-:S03]  /*0520*/  @!P3 IMAD.WIDE.U32 R8, R11, R6, R4 ;  /* 0x000000060b08b225 */ /* 0x004fc600078e0004 */
[C---:B------:R-:W-:Y:S01]  /*0530*/  ISETP.EQ.AND P0, PT, R7.reuse, RZ, P0 ;  /* 0x000000ff0700720c */ /* 0x040fe20000702270 */
[----:B------:R-:W-:Y:S01]  /*0540*/  VIADD R7, R7, 0xffffffff ;  /* 0xffffffff07077836 */ /* 0x000fe20000000000 */
[----:B------:R-:W0:Y:S02]  /*0550*/  FENCE.VIEW.ASYNC.S ;  /* 0x00000000000073c6 */ /* 0x000e240000000000 */
[----:B0-----:R0:W3:Y:S01]  /*0560*/  @!UP0 SYNCS.EXCH.64 URZ, [UR6+0x60], UR4 ;  /* 0x00006004063f85b2 */ /* 0x0010e20008000100 */
[----:B------:R-:W-:Y:S01]  /*0570*/  @!P3 IMAD.MOV.U32 R16, RZ, RZ, R8 ;  /* 0x000000ffff10b224 */ /* 0x000fe200078e0008 */
[----:B------:R-:W-:Y:S01]  /*0580*/  SEL R19, RZ, 0x1, !P0 ;  /* 0x00000001ff137807 */ /* 0x000fe20004000000 */
[----:B------:R-:W-:Y:S01]  /*0590*/  @!P3 IMAD.MOV.U32 R17, RZ, RZ, R9 ;  /* 0x000000ffff11b224 */ /* 0x000fe200078e0009 */
[----:B------:R-:W-:-:S04]  /*05a0*/  ISETP.GE.U32.AND P1, PT, R7, 0x2, PT ;  /* 0x000000020700780c */ /* 0x000fc80003f26070 */
[----:B------:R-:W-:Y:S01]  /*05b0*/  SEL R19, R19, 0x2, P1 ;  /* 0x0000000213137807 */ /* 0x000fe20000800000 */
[----:B------:R0:W3:Y:S01]  /*05c0*/  @!UP1 SYNCS.EXCH.64 URZ, [UR6+0x68], UR4 ;  /* 0x00006804063f95b2 */ /* 0x0000e20008000100 */
[----:B------:R-:W-:Y:S01]  /*05d0*/  NOP ;  /* 0x0000000000007918 */ /* 0x000fe20000000000 */
[----:B---34-:R-:W-:Y:S06]  /*05e0*/  BAR.SYNC.DEFER_BLOCKING 0x0 ;  /* 0x0000000000007b1d */ /* 0x018fec0000010000 */
[----:B------:R-:W-:Y:S05]  /*05f0*/  @!P2 BRA `(.L_x_3) ;  /* 0x000000540054a947 */ /* 0x000fea0003800000 */
[----:B------:R-:W-:-:S13]  /*0600*/  ISETP.GT.U32.AND P0, PT, R7, 0x1, PT ;  /* 0x000000010700780c */ /* 0x000fda0003f04070 */
[----:B0-----:R-:W-:Y:S05]  /*0610*/  @P0 EXIT ;  /* 0x000000000000094d */ /* 0x001fea0003800000 */
[----:B------:R-:W-:Y:S01]  /*0620*/  ULDC.64 UR4, c[0x0][0x650] ;  /* 0x0001940000047ab9 */ /* 0x000fe20000000a00 */
[----:B------:R-:W-:Y:S01]  /*0630*/  PRMT R0, RZ, 0x7610, R0 ;  /* 0x00007610ff007816 */ /* 0x000fe20000000000 */
[----:B------:R-:W-:Y:S01]  /*0640*/  IMAD.MOV.U32 R79, RZ, RZ, -0x1 ;  /* 0xffffffffff4f7424 */ /* 0x000fe200078e00ff */
[----:B------:R-:W-:Y:S01]  /*0650*/  ISETP.GE.U32.AND P0, PT, R16, UR4, PT ;  /* 0x0000000410007c0c */ /* 0x000fe2000bf06070 */
[----:B------:R-:W-:Y:S02]  /*0660*/  IMAD.MOV.U32 R78, RZ, RZ, -0x1 ;  /* 0xffffffffff4e7424 */ /* 0x000fe400078e00ff */
[----:B------:R-:W-:Y:S01]  /*0670*/  IMAD.MOV.U32 R77, RZ, RZ, -0x1 ;  /* 0xffffffffff4d7424 */ /* 0x000fe200078e00ff */
[----:B------:R-:W-:-:S13]  /*0680*/  ISETP.GE.U32.AND.EX P0, PT, R17, UR5, PT, P0 ;  /* 0x0000000511007c0c */ /* 0x000fda000bf06100 */
[----:B------:R-:W-:Y:S05]  /*0690*/  @P0 BRA `(.L_x_4) ;  /* 0x0000000400580947 */ /* 0x000fea0003800000 */
[----:B------:R-:W0:Y:S01]  /*06a0*/  LDC.64 R20, c[0x0][0x628] ;  /* 0x00018a00ff147b82 */ /* 0x000e220000000a00 */
[----:B------:R-:W-:Y:S02]  /*06b0*/  IMAD.MOV.U32 R8, RZ, RZ, R16 ;  /* 0x000000ffff087224 */ /* 0x000fe400078e0010 */
[----:B------:R-:W-:-:S05]  /*06c0*/  IMAD.MOV.U32 R9, RZ, RZ, R17 ;  /* 0x000000ffff097224 */ /* 0x000fca00078e0011 */
[----:B------:R-:W1:Y:S08]  /*06d0*/  LDC R0, c[0x0][0x630] ;  /* 0x00018c00ff007b82 */ /* 0x000e700000000800 */
[----:B------:R-:W2:Y:S01]  /*06e0*/  LDC.64 R22, c[0x0][0x620] ;  /* 0x00018800ff167b82 */ /* 0x000ea20000000a00 */
[----:B0-----:R-:W-:-:S04]  /*06f0*/  ISETP.NE.U32.AND P0, PT, R20, RZ, PT ;  /* 0x000000ff1400720c */ /* 0x001fc80003f05070 */
[----:B------:R-:W-:-:S13]  /*0700*/  ISETP.NE.AND.EX P0, PT, R21, RZ, PT, P0 ;  /* 0x000000ff1500720c */ /* 0x000fda0003f05300 */
[----:B-12---:R-:W-:Y:S05]  /*0710*/  @!P0 BRA `(.L_x_5) ;  /* 0x0000000000288947 */ /* 0x006fea0003800000 */
[----:B------:R-:W0:Y:S02]  /*0720*/  LDC R7, c[0x0][0x634] ;  /* 0x00018d00ff077b82 */ /* 0x000e240000000800 */
[----:B0-----:R-:W-:-:S05]  /*0730*/  IADD3 R7, P0, R16, R7, RZ ;  /* 0x0000000710077210 */ /* 0x001fca0007f1e0ff */
[----:B------:R-:W-:-:S04]  /*0740*/  IMAD.X R15, RZ, RZ, R17, P0 ;  /* 0x000000ffff0f7224 */ /* 0x000fc800000e0611 */
[----:B------:R-:W-:-:S04]  /*0750*/  IMAD.WIDE.U32 R8, R15, R20, RZ ;  /* 0x000000140f087225 */ /* 0x000fc800078e00ff */
[----:B------:R-:W-:-:S04]  /*0760*/  IMAD.WIDE.U32 R10, P0, R7, R21, R8 ;  /* 0x00000015070a7225 */ /* 0x000fc80007800008 */
[----:B------:R-:W-:-:S04]  /*0770*/  IMAD.WIDE.U32 R8, R7, R20, RZ ;  /* 0x0000001407087225 */ /* 0x000fc800078e00ff */
[----:B------:R-:W-:Y:S01]  /*0780*/  IMAD.X R13, RZ, RZ, RZ, P0 ;  /* 0x000000ffff0d7224 */ /* 0x000fe200000e06ff */
[----:B------:R-:W-:Y:S01]  /*0790*/  IADD3 RZ, P0, R9, R10, RZ ;  /* 0x0000000a09ff7210 */ /* 0x000fe20007f1e0ff */
[----:B------:R-:W-:-:S04]  /*07a0*/  IMAD.MOV.U32 R12, RZ, RZ, R11 ;  /* 0x000000ffff0c7224 */ /* 0x000fc800078e000b */
[----:B------:R-:W-:-:S08]  /*07b0*/  IMAD.WIDE.U32.X R8, R15, R21, R12, P0 ;  /* 0x000000150f087225 */ /* 0x000fd000000e040c */
.L_x_5:
[-CC-:B------:R-:W-:Y:S01]  /*07c0*/  SHF.R.U64 R77, R8, R0.reuse, R9.reuse ;  /* 0x00000000084d7219 */ /* 0x180fe20000001209 */
[----:B------:R-:W0:Y:S01]  /*07d0*/  LDC.64 R24, c[0x0][0x640] ;  /* 0x00019000ff187b82 */ /* 0x000e220000000a00 */
[----:B------:R-:W-:Y:S01]  /*07e0*/  SHF.R.U32.HI R5, RZ, R0, R9 ;  /* 0x00000000ff057219 */ /* 0x000fe20000011609 */
[----:B------:R-:W-:Y:S01]  /*07f0*/  ULDC UR4, c[0x0][0x150] ;  /* 0x0000540000047ab9 */ /* 0x000fe20000000800 */
[----:B------:R-:W-:Y:S02]  /*0800*/  IADD3 R7, P0, RZ, -R77, RZ ;  /* 0x8000004dff077210 */ /* 0x000fe40007f1e0ff */
[----:B------:R-:W-:-:S03]  /*0810*/  I2FP.F32.U32 R0, R4 ;  /* 0x0000000400007245 */ /* 0x000fc60000201000 */
[----:B------:R-:W1:Y:S01]  /*0820*/  LDC R12, c[0x0][0x618] ;  /* 0x00018600ff0c7b82 */ /* 0x000e620000000800 */
[----:B------:R-:W-:Y:S02]  /*0830*/  IMAD.X R11, RZ, RZ, ~R5, P0 ;  /* 0x000000ffff0b7224 */ /* 0x000fe400000e0e05 */
[----:B------:R-:W-:Y:S01]  /*0840*/  FMUL R0, R0, UR4 ;  /* 0x0000000400007c20 */ /* 0x000fe20008400000 */
[----:B------:R-:W-:Y:S01]  /*0850*/  IMAD.WIDE.U32 R8, R7, R22, R16 ;  /* 0x0000001607087225 */ /* 0x000fe200078e0010 */
[----:B------:R-:W-:-:S03]  /*0860*/  ULDC UR4, c[0x0][0x154] ;  /* 0x0000550000047ab9 */ /* 0x000fc60000000800 */
[----:B------:R-:W-:Y:S01]  /*0870*/  IMAD R10, R11, R22, RZ ;  /* 0x000000160b0a7224 */ /* 0x000fe200078e02ff */
[----:B------:R-:W2:Y:S01]  /*0880*/  LDC R5, c[0x0][0x144] ;  /* 0x00005100ff057b82 */ /* 0x000ea20000000800 */
[----:B------:R-:W3:Y:S01]  /*0890*/  F2I.U32.TRUNC.NTZ R0, R0 ;  /* 0x0000000000007305 */ /* 0x000ee2000020f000 */
[----:B------:R-:W-:Y:S02]  /*08a0*/  IMAD.MOV.U32 R11, RZ, RZ, -0x1 ;  /* 0xffffffffff0b7424 */ /* 0x000fe400078e00ff */
[----:B------:R-:W-:-:S04]  /*08b0*/  IMAD R7, R7, R23, R10 ;  /* 0x0000001707077224 */ /* 0x000fc800078e020a */
[----:B------:R-:W4:Y:S01]  /*08c0*/  LDC R20, c[0x0][0x608] ;  /* 0x00018200ff147b82 */ /* 0x000f220000000800 */
[----:B------:R-:W-:Y:S01]  /*08d0*/  IMAD.IADD R9, R9, 0x1, R7 ;  /* 0x0000000109097824 */ /* 0x000fe200078e0207 */
[----:B0-----:R-:W-:Y:S02]  /*08e0*/  ISETP.NE.U32.AND P0, PT, R24, RZ, PT ;  /* 0x000000ff1800720c */ /* 0x001fe40003f05070 */
[----:B------:R-:W-:Y:S02]  /*08f0*/  I2FP.F32.U32 R7, R6 ;  /* 0x0000000600077245 */ /* 0x000fe40000201000 */
[----:B------:R-:W-:Y:S02]  /*0900*/  ISETP.NE.AND.EX P0, PT, R25, RZ, PT, P0 ;  /* 0x000000ff1900720c */ /* 0x000fe40003f05300 */
[----:B------:R-:W0:Y:S01]  /*0910*/  LDC R10, c[0x0][0x658] ;  /* 0x00019600ff0a7b82 */ /* 0x000e220000000800 */
[-CC-:B-1----:R-:W-:Y:S01]  /*0920*/  SHF.R.U64 R14, R8, R12.reuse, R9.reuse ;  /* 0x0000000c080e7219 */ /* 0x182fe20000001209 */
[----:B---3--:R-:W-:Y:S01]  /*0930*/  IMAD.MOV R8, RZ, RZ, -R0 ;  /* 0x000000ffff087224 */ /* 0x008fe200078e0a00 */
[----:B------:R-:W-:-:S05]  /*0940*/  SHF.R.U32.HI R9, RZ, R12, R9 ;  /* 0x0000000cff097219 */ /* 0x000fca0000011609 */
[----:B------:R-:W1:Y:S01]  /*0950*/  LDC R15, c[0x0][0x148] ;  /* 0x00005200ff0f7b82 */ /* 0x000e620000000800 */
[----:B--2---:R-:W-:Y:S02]  /*0960*/  IMAD R0, R5, R8, R4 ;  /* 0x0000000805007224 */ /* 0x004fe400078e0204 */
[----:B------:R-:W-:-:S04]  /*0970*/  FMUL R5, R7, UR4 ;  /* 0x0000000407057c20 */ /* 0x000fc80008400000 */
[----:B------:R2:W3:Y:S01]  /*0980*/  F2I.U32.TRUNC.NTZ R13, R5 ;  /* 0x00000005000d7305 */ /* 0x0004e2000020f000 */
[----:B------:R-:W1:Y:S01]  /*0990*/  LDC R23, c[0x0][0x600] ;  /* 0x00018000ff177b82 */ /* 0x000e620000000800 */
[-CC-:B----4-:R-:W-:Y:S02]  /*09a0*/  SHF.R.U64 R29, R14, R20.reuse, R9.reuse ;  /* 0x000000140e1d7219 */ /* 0x190fe40000001209 */
[----:B------:R-:W-:Y:S01]  /*09b0*/  SHF.R.U32.HI R7, RZ, R20, R9 ;  /* 0x00000014ff077219 */ /* 0x000fe20000011609 */
[----:B------:R-:W-:-:S04]  /*09c0*/  IMAD.MOV.U32 R9, RZ, RZ, 0x1 ;  /* 0x00000001ff097424 */ /* 0x000fc800078e00ff */
[----:B------:R-:W4:Y:S01]  /*09d0*/  LDC R22, c[0x0][0x648] ;  /* 0x00019200ff167b82 */ /* 0x000f220000000800 */
[-C--:B0-----:R-:W-:Y:S02]  /*09e0*/  SHF.L.U32 R4, R11, R10.reuse, RZ ;  /* 0x0000000a0b047219 */ /* 0x081fe400000006ff */
[-CC-:B------:R-:W-:Y:S02]  /*09f0*/  SHF.R.U64 R20, R29, R10.reuse, R7.reuse ;  /* 0x0000000a1d147219 */ /* 0x180fe40000001207 */
[----:B------:R-:W-:Y:S02]  /*0a00*/  SHF.R.U32.HI R21, RZ, R10, R7 ;  /* 0x0000000aff157219 */ /* 0x000fe40000011607 */
[----:B------:R-:W-:Y:S01]  /*0a10*/  LOP3.LUT R12, RZ, R4, RZ, 0x33, !PT ;  /* 0x00000004ff0c7212 */ /* 0x000fe200078e33ff */
[----:B------:R-:W0:Y:S01]  /*0a20*/  LDC R27, c[0x0][0x638] ;  /* 0x00018e00ff1b7b82 */ /* 0x000e220000000800 */
[----:B------:R-:W-:Y:S01]  /*0a30*/  SHF.L.U32 R7, R9, R10, RZ ;  /* 0x0000000a09077219 */ /* 0x000fe200000006ff */
[----:B------:R-:W-:-:S02]  /*0a40*/  IMAD.MOV.U32 R4, RZ, RZ, R20 ;  /* 0x000000ffff047224 */ /* 0x000fc400078e0014 */
[----:B--2---:R-:W-:-:S04]  /*0a50*/  IMAD.MOV.U32 R5, RZ, RZ, R21 ;  /* 0x000000ffff057224 */ /* 0x004fc800078e0015 */
[----:B------:R-:W2:Y:S01]  /*0a60*/  LDC R79, c[0x0][0x610] ;  /* 0x00018400ff4f7b82 */ /* 0x000ea20000000800 */
[----:B---3--:R-:W-:Y:S05]  /*0a70*/  @!P0 BRA `(.L_x_6) ;  /* 0x0000000000288947 */ /* 0x008fea0003800000 */
[----:B------:R-:W3:Y:S02]  /*0a80*/  LDC R11, c[0x0][0x64c] ;  /* 0x00019300ff0b7b82 */ /* 0x000ee40000000800 */
[----:B---3--:R-:W-:-:S05]  /*0a90*/  IADD3 R11, P0, R20, R11, RZ ;  /* 0x0000000b140b7210 */ /* 0x008fca0007f1e0ff */
        /* <DEDUP_REMOVED lines=8> */
.L_x_6:
[----:B----4-:R-:W-:Y:S01]  /*0b20*/  SHF.R.U64 R4, R4, R22, R5 ;  /* 0x0000001604047219 */ /* 0x010fe20000001205 */
[----:B-1----:R-:W-:Y:S01]  /*0b30*/  VIADD R5, R23, 0xffffffff ;  /* 0xffffffff17057836 */ /* 0x002fe20000000000 */
[----:B------:R-:W-:Y:S01]  /*0b40*/  LOP3.LUT R12, R29, R12, RZ, 0xc0, !PT ;  /* 0x0000000c1d0c7212 */ /* 0x000fe200078ec0ff */
[----:B------:R-:W-:Y:S02]  /*0b50*/  IMAD.MOV R13, RZ, RZ, -R13 ;  /* 0x000000ffff0d7224 */ /* 0x000fe400078e0a0d */
[----:B------:R-:W-:Y:S01]  /*0b60*/  IMAD.MOV R8, RZ, RZ, -R4 ;  /* 0x000000ffff087224 */ /* 0x000fe200078e0a04 */
[----:B------:R-:W-:Y:S01]  /*0b70*/  LOP3.LUT R5, R14, R5, RZ, 0xc0, !PT ;  /* 0x000000050e057212 */ /* 0x000fe200078ec0ff */
[----:B------:R-:W-:Y:S02]  /*0b80*/  IMAD R7, R7, R4, R12 ;  /* 0x0000000407077224 */ /* 0x000fe400078e020c */
[----:B------:R-:W-:Y:S02]  /*0b90*/  @P3 IMAD R0, R15, R13, R6 ;  /* 0x0000000d0f003224 */ /* 0x000fe400078e0206 */
[----:B0-----:R-:W-:-:S02]  /*0ba0*/  IMAD R4, R8, R27, R20 ;  /* 0x0000001b08047224 */ /* 0x001fc400078e0214 */
[----:B--2---:R-:W-:Y:S02]  /*0bb0*/  IMAD R79, R7, R79, R0 ;  /* 0x0000004f074f7224 */ /* 0x004fe400078e0200 */
[----:B------:R-:W-:Y:S02]  /*0bc0*/  IMAD R4, R4, R23, R5 ;  /* 0x0000001704047224 */ /* 0x000fe400078e0205 */
[----:B------:R-:W-:-:S03]  /*0bd0*/  IMAD.MOV.U32 R0, RZ, RZ, 0x1 ;  /* 0x00000001ff007424 */ /* 0x000fc600078e00ff */
[----:B------:R-:W-:Y:S02]  /*0be0*/  SEL R78, R4, R79, !P3 ;  /* 0x0000004f044e7207 */ /* 0x000fe40005800000 */
[----:B------:R-:W-:-:S07]  /*0bf0*/  SEL R79, R79, R4, !P3 ;  /* 0x000000044f4f7207 */ /* 0x000fce0005800000 */
.L_x_4:
[----:B------:R-:W-:-:S08]  /*0c00*/  NOP ;  /* 0x0000000000007918 */ /* 0x000fd00000000000 */
[----:B------:R-:W0:Y:S02]  /*0c10*/  USETMAXREG.TRY_ALLOC.CTAPOOL UP0, 0xe8 ;  /* 0x000000e8000079c8 */ /* 0x000e240008000600 */
[----:B0-----:R-:W-:-:S13]  /*0c20*/  PLOP3.LUT P0, PT, PT, PT, UP0, 0x80, 0x0 ;  /* 0x000000000000781c */ /* 0x001fda0003f0f008 */
[----:B------:R-:W-:Y:S05]  /*0c30*/  @!P0 BRA `(.L_x_4) ;  /* 0xfffffffc00f08947 */ /* 0x000fea000383ffff */
[----:B------:R-:W-:Y:S01]  /*0c40*/  ULDC.64 UR4, c[0x0][0x598] ;  /* 0x0001660000047ab9 */ /* 0x000fe20000000a00 */
[----:B------:R-:W-:Y:S01]  /*0c50*/  ULDC.64 UR36, c[0x0][0x208] ;  /* 0x0000820000247ab9 */ /* 0x000fe20000000a00 */
[----:B------:R-:W-:-:S04]  /*0c60*/  ISETP.NE.U32.AND P0, PT, RZ, UR4, PT ;  /* 0x00000004ff007c0c */ /* 0x000fc8000bf05070 */
[----:B------:R-:W-:-:S13]  /*0c70*/  ISETP.NE.AND.EX P0, PT, RZ, UR5, PT, P0 ;  /* 0x00000005ff007c0c */ /* 0x000fda000bf05300 */
[----:B------:R-:W-:Y:S05]  /*0c80*/  @!P0 BRA `(.L_x_7) ;  /* 0x00000000001c8947 */ /* 0x000fea0003800000 */
[----:B------:R-:W0:Y:S02]  /*0c90*/  LDC.64 R4, c[0x0][0x598] ;  /* 0x00016600ff047b82 */ /* 0x000e240000000a00 */
[----:B0-----:R-:W2:Y:S02]  /*0ca0*/  LDG.E.64 R4, desc[UR36][R4.64] ;  /* 0x0000002404047981 */ /* 0x001ea4000c1e1b00 */
[----:B--2---:R-:W-:-:S04]  /*0cb0*/  ISETP.NE.U32.AND P0, PT, R4, RZ, PT ;  /* 0x000000ff0400720c */ /* 0x004fc80003f05070 */
[----:B------:R-:W-:-:S13]  /*0cc0*/  ISETP.NE.AND.EX P0, PT, R5, RZ, PT, P0 ;  /* 0x000000ff0500720c */ /* 0x000fda0003f05300 */
[----:B------:R-:W-:Y:S05]  /*0cd0*/  @!P0 BRA `(.L_x_7) ;  /* 0x0000000000088947 */ /* 0x000fea0003800000 */
[----:B------:R0:W5:Y:S01]  /*0ce0*/  LD.E R72, desc[UR36][R4.64] ;  /* 0x0000002404487980 */ /* 0x000162000c101900 */
[----:B------:R-:W-:Y:S05]  /*0cf0*/  BRA `(.L_x_8) ;  /* 0x0000000000247947 */ /* 0x000fea0003800000 */
.L_x_7:
[----:B------:R-:W-:Y:S02]  /*0d00*/  ULDC.64 UR4, c[0x0][0x588] ;  /* 0x0001620000047ab9 */ /* 0x000fe40000000a00 */
[----:B------:R-:W-:-:S04]  /*0d10*/  ISETP.NE.U32.AND P0, PT, RZ, UR4, PT ;  /* 0x00000004ff007c0c */ /* 0x000fc8000bf05070 */
[----:B------:R-:W-:-:S13]  /*0d20*/  ISETP.NE.AND.EX P0, PT, RZ, UR5, PT, P0 ;  /* 0x00000005ff007c0c */ /* 0x000fda000bf05300 */
[----:B------:R-:W-:Y:S05]  /*0d30*/  @!P0 BRA `(.L_x_9) ;  /* 0x00000000000c8947 */ /* 0x000fea0003800000 */
[----:B------:R-:W0:Y:S02]  /*0d40*/  LDC.64 R72, c[0x0][0x588] ;  /* 0x00016200ff487b82 */ /* 0x000e240000000a00 */
[----:B0-----:R1:W5:Y:S01]  /*0d50*/  LDG.E R72, desc[UR36][R72.64] ;  /* 0x0000002448487981 */ /* 0x001362000c1e1900 */
[----:B------:R-:W-:Y:S05]  /*0d60*/  BRA `(.L_x_8) ;  /* 0x0000000000087947 */ /* 0x000fea0003800000 */
.L_x_9:
[----:B------:R-:W-:Y:S02]  /*0d70*/  ULDC UR4, c[0x0][0x580] ;  /* 0x0001600000047ab9 */ /* 0x000fe40000000800 */
[----:B------:R-:W-:-:S07]  /*0d80*/  IMAD.U32 R72, RZ, RZ, UR4 ;  /* 0x00000004ff487e24 */ /* 0x000fce000f8e00ff */
.L_x_8:
[----:B------:R-:W-:Y:S02]  /*0d90*/  ULDC.64 UR4, c[0x0][0x5a0] ;  /* 0x0001680000047ab9 */ /* 0x000fe40000000a00 */
[----:B------:R-:W-:-:S04]  /*0da0*/  ISETP.NE.U32.AND P0, PT, RZ, UR4, PT ;  /* 0x00000004ff007c0c */ /* 0x000fc8000bf05070 */
[----:B------:R-:W-:-:S13]  /*0db0*/  ISETP.NE.AND.EX P0, PT, RZ, UR5, PT, P0 ;  /* 0x00000005ff007c0c */ /* 0x000fda000bf05300 */
[----:B------:R-:W-:Y:S05]  /*0dc0*/  @!P0 BRA `(.L_x_10) ;  /* 0x00000000001c8947 */ /* 0x000fea0003800000 */
[----:B0-----:R-:W0:Y:S02]  /*0dd0*/  LDC.64 R4, c[0x0][0x5a0] ;  /* 0x00016800ff047b82 */ /* 0x001e240000000a00 */
[----:B0-----:R-:W2:Y:S02]  /*0de0*/  LDG.E.64 R4, desc[UR36][R4.64] ;  /* 0x0000002404047981 */ /* 0x001ea4000c1e1b00 */
[----:B--2---:R-:W-:-:S04]  /*0df0*/  ISETP.NE.U32.AND P0, PT, R4, RZ, PT ;  /* 0x000000ff0400720c */ /* 0x004fc80003f05070 */
[----:B------:R-:W-:-:S13]  /*0e00*/  ISETP.NE.AND.EX P0, PT, R5, RZ, PT, P0 ;  /* 0x000000ff0500720c */ /* 0x000fda0003f05300 */
[----:B------:R-:W-:Y:S05]  /*0e10*/  @!P0 BRA `(.L_x_10) ;  /* 0x0000000000088947 */ /* 0x000fea0003800000 */
[----:B-1----:R0:W5:Y:S01]  /*0e20*/  LD.E R73, desc[UR36][R4.64] ;  /* 0x0000002404497980 */ /* 0x002162000c101900 */
[----:B------:R-:W-:Y:S05]  /*0e30*/  BRA `(.L_x_11) ;  /* 0x0000000000247947 */ /* 0x000fea0003800000 */
.L_x_10:
[----:B------:R-:W-:Y:S02]  /*0e40*/  ULDC.64 UR4, c[0x0][0x590] ;  /* 0x0001640000047ab9 */ /* 0x000fe40000000a00 */
[----:B------:R-:W-:-:S04]  /*0e50*/  ISETP.NE.U32.AND P0, PT, RZ, UR4, PT ;  /* 0x00000004ff007c0c */ /* 0x000fc8000bf05070 */
[----:B------:R-:W-:-:S13]  /*0e60*/  ISETP.NE.AND.EX P0, PT, RZ, UR5, PT, P0 ;  /* 0x00000005ff007c0c */ /* 0x000fda000bf05300 */
[----:B------:R-:W-:Y:S05]  /*0e70*/  @!P0 BRA `(.L_x_12) ;  /* 0x00000000000c8947 */ /* 0x000fea0003800000 */
[----:B0-----:R-:W1:Y:S02]  /*0e80*/  LDC.64 R4, c[0x0][0x590] ;  /* 0x00016400ff047b82 */ /* 0x001e640000000a00 */
[----:B-1----:R1:W5:Y:S01]  /*0e90*/  LDG.E R73, desc[UR36][R4.64] ;  /* 0x0000002404497981 */ /* 0x002362000c1e1900 */
[----:B------:R-:W-:Y:S05]  /*0ea0*/  BRA `(.L_x_11) ;  /* 0x0000000000087947 */ /* 0x000fea0003800000 */
.L_x_12:
[----:B------:R-:W-:Y:S02]  /*0eb0*/  ULDC UR4, c[0x0][0x584] ;  /* 0x0001610000047ab9 */ /* 0x000fe40000000800 */
[----:B-1----:R-:W-:-:S07]  /*0ec0*/  IMAD.U32 R73, RZ, RZ, UR4 ;  /* 0x00000004ff497e24 */ /* 0x002fce000f8e00ff */
.L_x_11:
[----:B------:R-:W-:-:S13]  /*0ed0*/  LOP3.LUT P0, RZ, R0, 0xff, RZ, 0xc0, !PT ;  /* 0x000000ff00ff7812 */ /* 0x000fda000780c0ff */
[----:B------:R-:W-:Y:S05]  /*0ee0*/  @!P0 EXIT ;  /* 0x000000000000894d */ /* 0x000fea0003800000 */
[----:B------:R-:W-:Y:S01]  /*0ef0*/  LOP3.LUT R74, R74, 0x1, RZ, 0xc0, !PT ;  /* 0x000000014a4a7812 */ /* 0x000fe200078ec0ff */
[----:B------:R-:W-:Y:S01]  /*0f00*/  ULDC UR4, c[0x0][0x28c] ;  /* 0x0000a30000047ab9 */ /* 0x000fe20000000800 */
[----:B------:R-:W-:Y:S01]  /*0f10*/  SHF.R.U32.HI R75, RZ, 0x2, R18 ;  /* 0x00000002ff4b7819 */ /* 0x000fe20000011612 */
[----:B------:R-:W-:Y:S01]  /*0f20*/  UIADD3 UR4, UR4, 0x7f, URZ ;  /* 0x0000007f04047890 */ /* 0x000fe2000fffe03f */
[----:B------:R-:W-:Y:S01]  /*0f30*/  SHF.R.U32.HI R3, RZ, 0x1, R3 ;  /* 0x00000001ff037819 */ /* 0x000fe20000011603 */
[----:B------:R-:W-:Y:S01]  /*0f40*/  IMAD.SHL.U32 R22, R74, 0x40, RZ ;  /* 0x000000404a167824 */ /* 0x000fe200078e00ff */
[----:B------:R-:W-:Y:S01]  /*0f50*/  LOP3.LUT R75, R75, 0x7, RZ, 0xc0, !PT ;  /* 0x000000074b4b7812 */ /* 0x000fe200078ec0ff */
[----:B------:R-:W-:Y:S01]  /*0f60*/  USHF.R.S32.HI UR5, URZ, 0x1f, UR4 ;  /* 0x0000001f3f057899 */ /* 0x000fe20008011404 */
[----:B------:R-:W-:Y:S01]  /*0f70*/  IMAD.MOV.U32 R23, RZ, RZ, RZ ;  /* 0x000000ffff177224 */ /* 0x000fe200078e00ff */
[----:B------:R-:W-:Y:S01]  /*0f80*/  UMOV UR38, URZ ;  /* 0x0000003f00267c82 */ /* 0x000fe20008000000 */
[----:B------:R-:W-:Y:S01]  /*0f90*/  LOP3.LUT R22, R22, 0x40, R75, 0xe2, !PT ;  /* 0x0000004016167812 */ /* 0x000fe200078ee24b */
[----:B------:R-:W-:Y:S01]  /*0fa0*/  ULEA.HI UR5, UR5, UR4, URZ, 0x7 ;  /* 0x0000000405057291 */ /* 0x000fe2000f8f383f */
[----:B------:R-:W-:-:S02]  /*0fb0*/  UMOV UR39, URZ ;  /* 0x0000003f00277c82 */ /* 0x000fc40008000000 */
[----:B------:R-:W-:Y:S01]  /*0fc0*/  LOP3.LUT R22, R22, 0x30, R3, 0xf8, !PT ;  /* 0x0000003016167812 */ /* 0x000fe200078ef803 */
[----:B------:R-:W-:-:S12]  /*0fd0*/  USHF.R.S32.HI UR40, URZ, 0x7, UR5 ;  /* 0x000000073f287899 */ /* 0x000fd80008011405 */
.L_x_130:
[----:B------:R-:W-:Y:S01]  /*0fe0*/  LOP3.LUT R0, R18, 0x80, RZ, 0xc0, !PT ;  /* 0x0000008012007812 */ /* 0x000fe200078ec0ff */
[----:B------:R-:W2:Y:S01]  /*0ff0*/  S2UR UR7, SR_CgaCtaId ;  /* 0x00000000000779c3 */ /* 0x000ea20000008800 */
[----:B------:R-:W-:Y:S02]  /*1000*/  UMOV UR6, 0x400 ;  /* 0x0000040000067882 */ /* 0x000fe40000000000 */
[----:B------:R-:W-:-:S06]  /*1010*/  SHF.R.U32.HI R0, RZ, 0x7, R0 ;  /* 0x00000007ff007819 */ /* 0x000fcc0000011600 */
[----:B---3--:R-:W3:Y:S01]  /*1020*/  SHFL.IDX PT, R0, R0, RZ, 0x1f ;  /* 0x00001fff00007589 */ /* 0x008ee200000e0000 */
[----:B--2---:R-:W-:Y:S01]  /*1030*/  ULEA UR6, UR7, UR6, 0x18 ;  /* 0x0000000607067291 */ /* 0x004fe2000f8ec03f */
[----:B---3--:R-:W-:-:S13]  /*1040*/  R2UR UR4, R0 ;  /* 0x00000000000472ca */ /* 0x008fda00000e0000 */
[----:B------:R-:W-:-:S04]  /*1050*/  ULEA.HI UR5, UR4, UR4, URZ, 0x1 ;  /* 0x0000000404057291 */ /* 0x000fc8000f8f083f */
[----:B------:R-:W-:-:S04]  /*1060*/  ULOP3.LUT UR5, UR5, 0x7fffe, URZ, 0xc0, !UPT ;  /* 0x0007fffe05057892 */ /* 0x000fc8000f8ec03f */
[----:B------:R-:W-:-:S03]  /*1070*/  UIADD3 UR5, UR4, -UR5, URZ ;  /* 0x8000000504057290 */ /* 0x000fc6000fffe03f */
[----:B------:R-:W-:Y:S01]  /*1080*/  ULDC UR4, c[0x0][0x28c] ;  /* 0x0000a30000047ab9 */ /* 0x000fe20000000800 */
[----:B------:R-:W-:Y:S01]  /*1090*/  ULEA UR5, UR5, UR6, 0xd ;  /* 0x0000000605057291 */ /* 0x000fe2000f8e683f */
[----:B------:R-:W-:-:S03]  /*10a0*/  ISETP.LT.AND P0, PT, RZ, UR4, PT ;  /* 0x00000004ff007c0c */ /* 0x000fc6000bf01270 */
[----:B------:R-:W-:-:S04]  /*10b0*/  UIADD3 UR5, UR5, 0x100, URZ ;  /* 0x0000010005057890 */ /* 0x000fc8000fffe03f */
[----:B------:R-:W-:-:S04]  /*10c0*/  USHF.R.U32.HI UR5, URZ, 0x4, UR5 ;  /* 0x000000043f057899 */ /* 0x000fc80008011605 */
[----:B------:R-:W-:-:S04]  /*10d0*/  ULOP3.LUT UR5, UR5, 0x3fff, URZ, 0xc0, !UPT ;  /* 0x00003fff05057892 */ /* 0x000fc8000f8ec03f */
[----:B------:R-:W-:Y:S01]  /*10e0*/  ULOP3.LUT UR41, UR5, 0x10000, URZ, 0xfc, !UPT ;  /* 0x0001000005297892 */ /* 0x000fe2000f8efc3f */
[----:B01--4-:R-:W-:Y:S11]  /*10f0*/  @P0 BRA `(.L_x_13) ;  /* 0x0000000000400947 */ /* 0x013ff60003800000 */
[----:B------:R-:W-:Y:S01]  /*1100*/  MOV R0, 0x0 ;  /* 0x0000000000007802 */ /* 0x000fe20000000f00 */
[----:B------:R-:W-:Y:S01]  /*1110*/  ULDC.64 UR4, c[0x4][0x68] ;  /* 0x01001a0000047ab9 */ /* 0x000fe20000000a00 */
[----:B------:R-:W-:Y:S01]  /*1120*/  ULDC.64 UR6, c[0x4][0x8] ;  /* 0x0100020000067ab9 */ /* 0x000fe20000000a00 */
[----:B01----:R-:W-:Y:S01]  /*1130*/  IMAD.U32 R4, RZ, RZ, UR4 ;  /* 0x00000004ff047e24 */ /* 0x003fe2000f8e00ff */
[----:B------:R0:W1:Y:S01]  /*1140*/  LDC.64 R14, c[0x4][R0] ;  /* 0x01000000000e7b82 */ /* 0x0000620000000a00 */
[----:B------:R-:W-:Y:S01]  /*1150*/  IMAD.U32 R5, RZ, RZ, UR5 ;  /* 0x00000005ff057e24 */ /* 0x000fe2000f8e00ff */
[----:B------:R-:W-:Y:S01]  /*1160*/  ULDC.64 UR4, c[0x4][0x70] ;  /* 0x01001c0000047ab9 */ /* 0x000fe20000000a00 */
[----:B------:R-:W-:Y:S02]  /*1170*/  IMAD.U32 R10, RZ, RZ, UR6 ;  /* 0x00000006ff0a7e24 */ /* 0x000fe4000f8e00ff */
[----:B------:R-:W-:Y:S02]  /*1180*/  IMAD.U32 R6, RZ, RZ, UR4 ;  /* 0x00000004ff067e24 */ /* 0x000fe4000f8e00ff */
[----:B------:R-:W-:-:S02]  /*1190*/  IMAD.U32 R7, RZ, RZ, UR5 ;  /* 0x00000005ff077e24 */ /* 0x000fc4000f8e00ff */
[----:B------:R-:W-:Y:S02]  /*11a0*/  IMAD.U32 R11, RZ, RZ, UR7 ;  /* 0x00000007ff0b7e24 */ /* 0x000fe4000f8e00ff */
[----:B------:R-:W-:Y:S02]  /*11b0*/  IMAD.MOV.U32 R8, RZ, RZ, 0x1e1 ;  /* 0x000001e1ff087424 */ /* 0x000fe400078e00ff */
[----:B------:R-:W-:Y:S02]  /*11c0*/  IMAD.MOV.U32 R12, RZ, RZ, 0x1 ;  /* 0x00000001ff0c7424 */ /* 0x000fe400078e00ff */
[----:B0-----:R-:W-:-:S07]  /*11d0*/  IMAD.MOV.U32 R13, RZ, RZ, RZ ;  /* 0x000000ffff0d7224 */ /* 0x001fce00078e00ff */
[----:B------:R-:W-:-:S07]  /*11e0*/  LEPC R20, `(.L_x_13) ;  /* 0x000000001014794e */ /* 0x000fce0000000000 */
[----:B-1---5:R-:W-:Y:S05]  /*11f0*/  CALL.ABS.NOINC R14 ;  /* 0x000000000e007343 */ /* 0x022fea0003c00000 */
.L_x_13:
[----:B------:R-:W-:-:S04]  /*1200*/  LOP3.LUT R0, R19, 0x1, RZ, 0xfc, !PT ;  /* 0x0000000113007812 */ /* 0x000fc800078efcff */
[----:B------:R-:W-:-:S13]  /*1210*/  ISETP.NE.AND P0, PT, R0, 0x3, PT ;  /* 0x000000030000780c */ /* 0x000fda0003f05270 */
[----:B------:R-:W-:Y:S05]  /*1220*/  @!P0 BRA `(.L_x_14) ;  /* 0x0000000000048947 */ /* 0x000fea0003800000 */
[----:B------:R-:W-:Y:S01]  /*1230*/  BPT.TRAP 0x1 ;  /* 0x000000040000795c */ /* 0x000fe20000300000 */
.L_x_14:
[----:B------:R-:W2:Y:S01]  /*1240*/  S2UR UR5, SR_CgaCtaId ;  /* 0x00000000000579c3 */ /* 0x000ea20000008800 */
[----:B------:R-:W-:Y:S01]  /*1250*/  UMOV UR4, 0x400 ;  /* 0x0000040000047882 */ /* 0x000fe20000000000 */
[----:B------:R-:W-:Y:S02]  /*1260*/  IMAD.U32 R0, RZ, RZ, UR38 ;  /* 0x00000026ff007e24 */ /* 0x000fe4000f8e00ff */
[----:B------:R-:W-:-:S03]  /*1270*/  IMAD.U32 R3, RZ, RZ, UR39 ;  /* 0x00000027ff037e24 */ /* 0x000fc6000f8e00ff */
[----:B------:R-:W-:Y:S01]  /*1280*/  SHF.L.U32 R0, R0, 0x1f, RZ ;  /* 0x0000001f00007819 */ /* 0x000fe200000006ff */
[----:B--2---:R-:W-:-:S06]  /*1290*/  ULEA UR4, UR5, UR4, 0x18 ;  /* 0x0000000405047291 */ /* 0x004fcc000f8ec03f */
[----:B------:R-:W-:-:S04]  /*12a0*/  IMAD.U32 R6, RZ, RZ, UR4 ;  /* 0x00000004ff067e24 */ /* 0x000fc8000f8e00ff */
[----:B------:R-:W-:-:S04]  /*12b0*/  IMAD R3, R3, 0x8, R6 ;  /* 0x0000000803037824 */ /* 0x000fc800078e0206 */
[----:B------:R2:W3:Y:S01]  /*12c0*/  SYNCS.PHASECHK.TRANS64.TRYWAIT P1, [R3+URZ], R0 ;  /* 0x00000000030075a7 */ /* 0x0004e2000802017f */
[----:B------:R-:W-:Y:S05]  /*12d0*/  @!P0 BRA `(.L_x_15) ;  /* 0x0000000000048947 */ /* 0x000fea0003800000 */
[----:B------:R-:W-:Y:S01]  /*12e0*/  BPT.TRAP 0x1 ;  /* 0x000000040000795c */ /* 0x000fe20000300000 */
.L_x_15:
[----:B---3--:R-:W-:Y:S05]  /*12f0*/  @P1 BRA `(.L_x_16) ;  /* 0x0000000000081947 */ /* 0x008fea0003800000 */
[----:B------:R-:W3:Y:S02]  /*1300*/  SYNCS.PHASECHK.TRANS64.TRYWAIT P1, [R3+URZ], R0 ;  /* 0x00000000030075a7 */ /* 0x000ee4000802017f */
[----:B---3--:R-:W-:Y:S05]  /*1310*/  @!P1 BRA `(.L_x_17) ;  /* 0x0000005c00bc9947 */ /* 0x008fea0003800000 */
.L_x_16:
[----:B------:R-:W-:-:S04]  /*1320*/  UISETP.LT.AND UP0, UPT, UR40, 0x1, UPT ;  /* 0x000000012800788c */ /* 0x000fc8000bf01270 */
[----:B------:R-:W-:-:S06]  /*1330*/  USEL UR4, UR40, 0x1, UP0 ;  /* 0x0000000128047887 */ /* 0x000fcc0008000000 */
[----:B--23--:R-:W-:Y:S01]  /*1340*/  IMAD.U32 R0, RZ, RZ, UR4 ;  /* 0x00000004ff007e24 */ /* 0x00cfe2000f8e00ff */
[----:B------:R-:W-:Y:S05]  /*1350*/  WARPSYNC.ALL ;  /* 0x0000000000007948 */ /* 0x000fea0003800000 */
[----:B------:R-:W-:-:S04]  /*1360*/  IADD3 R0, -R0, UR40, RZ ;  /* 0x0000002800007c10 */ /* 0x000fc8000fffe1ff */
[----:B------:R-:W-:Y:S02]  /*1370*/  ISETP.GE.AND P1, PT, R0, 0x1, PT ;  /* 0x000000010000780c */ /* 0x000fe40003f26270 */
[----:B------:R-:W-:Y:S01]  /*1380*/  R2UR UR4, R6 ;  /* 0x00000000060472ca */ /* 0x000fe200000e0000 */
[----:B------:R-:W-:Y:S01]  /*1390*/  ULEA UR6, UR39, UR41, 0xb ;  /* 0x0000002927067291 */ /* 0x000fe2000f8e583f */
[----:B------:R-:W-:Y:S01]  /*13a0*/  WARPGROUP.ARRIVE ;  /* 0x00000000000079c5 */ /* 0x000fe20000000000 */
[----:B------:R-:W-:Y:S01]  /*13b0*/  UMOV UR13, 0x40000040 ;  /* 0x40000040000d7882 */ /* 0x000fe20000000000 */
[----:B------:R-:W-:Y:S01]  /*13c0*/  UMOV UR15, 0x40000040 ;  /* 0x40000040000f7882 */ /* 0x000fe20000000000 */
[----:B------:R-:W-:Y:S01]  /*13d0*/  UMOV UR17, UR13 ;  /* 0x0000000d00117c82 */ /* 0x000fe20008000000 */
[----:B------:R-:W-:Y:S01]  /*13e0*/  UMOV UR19, 0x40000040 ;  /* 0x4000004000137882 */ /* 0x000fe20000000000 */
[----:B------:R-:W-:Y:S01]  /*13f0*/  UMOV UR21, UR13 ;  /* 0x0000000d00157c82 */ /* 0x000fe20008000000 */
[----:B------:R-:W-:Y:S01]  /*1400*/  UMOV UR12, UR6 ;  /* 0x00000006000c7c82 */ /* 0x000fe20008000000 */
[----:B------:R-:W-:Y:S01]  /*1410*/  UMOV UR23, 0x40000040 ;  /* 0x4000004000177882 */ /* 0x000fe20000000000 */
[----:B------:R-:W-:Y:S01]  /*1420*/  UMOV UR16, UR12 ;  /* 0x0000000c00107c82 */ /* 0x000fe20008000000 */
[----:B------:R-:W-:Y:S01]  /*1430*/  UMOV UR20, UR12 ;  /* 0x0000000c00147c82 */ /* 0x000fe20008000000 */
[----:B------:R-:W-:-:S02]  /*1440*/  UIADD3 UR5, UR6, 0x400, URZ ;  /* 0x0000040006057890 */ /* 0x000fc4000fffe03f */
[----:B------:R-:W-:Y:S01]  /*1450*/  UIADD3 UR4, UR4, 0x28100, URZ ;  /* 0x0002810004047890 */ /* 0x000fe2000fffe03f */
[----:B------:R-:W-:-:S03]  /*1460*/  UMOV UR11, 0x40000040 ;  /* 0x40000040000b7882 */ /* 0x000fc60000000000 */
[----:B------:R-:W-:-:S04]  /*1470*/  USHF.R.U32.HI UR4, URZ, 0x4, UR4 ;  /* 0x000000043f047899 */ /* 0x000fc80008011604 */
[----:B------:R-:W-:-:S04]  /*1480*/  ULOP3.LUT UR4, UR4, 0x3fff, URZ, 0xc0, !UPT ;  /* 0x00003fff04047892 */ /* 0x000fc8000f8ec03f */
[----:B------:R-:W-:-:S04]  /*1490*/  ULOP3.LUT UR4, UR4, 0x10000, URZ, 0xfc, !UPT ;  /* 0x0001000004047892 */ /* 0x000fc8000f8efc3f */
[----:B------:R-:W-:-:S04]  /*14a0*/  UIMAD UR8, UR39, 0x180, UR4 ;  /* 0x00000180270878a4 */ /* 0x000fc8000f8e0204 */
[----:B------:R-:W-:Y:S02]  /*14b0*/  UIADD3 UR18, UR8, 0x80, URZ ;  /* 0x0000008008127890 */ /* 0x000fe4000fffe03f */
[----:B------:R-:W-:Y:S02]  /*14c0*/  UIADD3 UR22, UR8, 0x100, URZ ;  /* 0x0000010008167890 */ /* 0x000fe4000fffe03f */
[----:B------:R-:W-:Y:S01]  /*14d0*/  UMOV UR14, UR8 ;  /* 0x00000008000e7c82 */ /* 0x000fe20008000000 */
[----:B------:R-:W-:Y:S01]  /*14e0*/  UIADD3 UR10, UR8, 0x106, URZ ;  /* 0x00000106080a7890 */ /* 0x000fe2000fffe03f */
[----:B------:R-:W-:Y:S01]  /*14f0*/  IGMMA.64x16x32.S8.S8 R64, gdesc[UR12], RZ, !UPT, gsb0 ;  /* 0x006000000c4079f1 */ /* 0x000fe2000c0410ff */
[----:B------:R-:W-:Y:S01]  /*1500*/  UIADD3 UR12, UR6, 0x2, URZ ;  /* 0x00000002060c7890 */ /* 0x000fe2000fffe03f */
[----:B------:R-:W-:Y:S01]  /*1510*/  UMOV UR13, 0x40000040 ;  /* 0x40000040000d7882 */ /* 0x000fe20000000000 */
[----:B------:R-:W-:Y:S02]  /*1520*/  WARPGROUP.DEPBAR.LE gsb0, 0x0 ;  /* 0x00008000000079c5 */ /* 0x000fe40000010000 */
[----:B------:R-:W-:-:S06]  /*1530*/  WARPGROUP.ARRIVE ;  /* 0x00000000000079c5 */ /* 0x000fcc0000000000 */
[----:B------:R-:W-:Y:S03]  /*1540*/  IGMMA.64x16x32.S8.S8 R48, gdesc[UR16], RZ, !UPT, gsb0 ;  /* 0x00600000103079f1 */ /* 0x000fe6000c0410ff */
[----:B------:R-:W-:Y:S02]  /*1550*/  WARPGROUP.DEPBAR.LE gsb0, 0x0 ;  /* 0x00008000000079c5 */ /* 0x000fe40000010000 */
[----:B------:R-:W-:-:S06]  /*1560*/  WARPGROUP.ARRIVE ;  /* 0x00000000000079c5 */ /* 0x000fcc0000000000 */
[----:B------:R-:W-:Y:S01]  /*1570*/  IGMMA.64x16x32.S8.S8 R32, gdesc[UR20], RZ, !UPT, gsb0 ;  /* 0x00600000142079f1 */ /* 0x000fe2000c0410ff */
[----:B------:R-:W-:Y:S01]  /*1580*/  UMOV UR20, UR5 ;  /* 0x0000000500147c82 */ /* 0x000fe20008000000 */
[----:B------:R-:W-:Y:S01]  /*1590*/  UMOV UR21, 0x40000040 ;  /* 0x4000004000157882 */ /* 0x000fe20000000000 */
[----:B------:R-:W-:Y:S01]  /*15a0*/  UMOV UR16, UR20 ;  /* 0x0000001400107c82 */ /* 0x000fe20008000000 */
[----:B------:R-:W-:Y:S01]  /*15b0*/  UMOV UR17, UR21 ;  /* 0x0000001500117c82 */ /* 0x000fe20008000000 */
[----:B------:R-:W-:Y:S01]  /*15c0*/  UIADD3 UR5, UR6, 0x402, URZ ;  /* 0x0000040206057890 */ /* 0x000fe2000fffe03f */
[----:B------:R-:W-:Y:S02]  /*15d0*/  WARPGROUP.DEPBAR.LE gsb0, 0x0 ;  /* 0x00008000000079c5 */ /* 0x000fe40000010000 */
[----:B------:R-:W-:-:S06]  /*15e0*/  WARPGROUP.ARRIVE ;  /* 0x00000000000079c5 */ /* 0x000fcc0000000000 */
[----:B------:R-:W-:Y:S01]  /*15f0*/  IGMMA.64x16x32.S8.S8 R24, gdesc[UR20], RZ, !UPT, gsb0 ;  /* 0x00600000141879f1 */ /* 0x000fe2000c0410ff */
[----:B------:R-:W-:Y:S01]  /*1600*/  UMOV UR22, UR14 ;  /* 0x0000000e00167c82 */ /* 0x000fe20008000000 */
[----:B------:R-:W-:Y:S01]  /*1610*/  UMOV UR23, UR15 ;  /* 0x0000000f00177c82 */ /* 0x000fe20008000000 */
[----:B------:R-:W-:Y:S01]  /*1620*/  UIADD3 UR14, UR8, 0x2, URZ ;  /* 0x00000002080e7890 */ /* 0x000fe2000fffe03f */
[----:B------:R-:W-:Y:S01]  /*1630*/  UMOV UR15, 0x40000040 ;  /* 0x40000040000f7882 */ /* 0x000fe20000000000 */
[----:B------:R-:W-:Y:S02]  /*1640*/  WARPGROUP.DEPBAR.LE gsb0, 0x0 ;  /* 0x00008000000079c5 */ /* 0x000fe40000010000 */
[----:B------:R-:W-:-:S06]  /*1650*/  WARPGROUP.ARRIVE ;  /* 0x00000000000079c5 */ /* 0x000fcc0000000000 */
[----:B------:R-:W-:Y:S01]  /*1660*/  IGMMA.64x16x32.S8.S8 R40, gdesc[UR16], RZ, !UPT, gsb0 ;  /* 0x00600000102879f1 */ /* 0x000fe2000c0410ff */
[----:B------:R-:W-:Y:S01]  /*1670*/  UIADD3 UR18, UR8, 0x82, URZ ;  /* 0x0000008208127890 */ /* 0x000fe2000fffe03f */
[----:B------:R-:W-:Y:S01]  /*1680*/  UMOV UR16, UR12 ;  /* 0x0000000c00107c82 */ /* 0x000fe20008000000 */
[----:B------:R-:W-:Y:S01]  /*1690*/  UMOV UR17, UR13 ;  /* 0x0000000d00117c82 */ /* 0x000fe20008000000 */
        /* <DEDUP_REMOVED lines=10> */
[----:B------:R-:W-:Y:S03]  /*1740*/  IGMMA.64x16x32.S8.S8 R64, gdesc[UR12], R64, gsb0 ;  /* 0x006000000c4079f1 */ /* 0x000fe60008041040 */
[----:B------:R-:W-:Y:S02]  /*1750*/  WARPGROUP.DEPBAR.LE gsb0, 0x0 ;  /* 0x00008000000079c5 */ /* 0x000fe40000010000 */
[----:B------:R-:W-:-:S06]  /*1760*/  WARPGROUP.ARRIVE ;  /* 0x00000000000079c5 */ /* 0x000fcc0000000000 */
[----:B------:R-:W-:Y:S03]  /*1770*/  IGMMA.64x16x32.S8.S8 R48, gdesc[UR16], R48, gsb0 ;  /* 0x00600000103079f1 */ /* 0x000fe60008041030 */
[----:B------:R-:W-:Y:S02]  /*1780*/  WARPGROUP.DEPBAR.LE gsb0, 0x0 ;  /* 0x00008000000079c5 */ /* 0x000fe40000010000 */
[----:B------:R-:W-:-:S06]  /*1790*/  WARPGROUP.ARRIVE ;  /* 0x00000000000079c5 */ /* 0x000fcc0000000000 */
[----:B------:R-:W-:Y:S01]  /*17a0*/  IGMMA.64x16x32.S8.S8 R32, gdesc[UR20], R32, gsb0 ;  /* 0x00600000142079f1 */ /* 0x000fe20008041020 */
[----:B------:R-:W-:Y:S01]  /*17b0*/  UMOV UR20, UR5 ;  /* 0x0000000500147c82 */ /* 0x000fe20008000000 */
[----:B------:R-:W-:Y:S01]  /*17c0*/  UMOV UR21, 0x40000040 ;  /* 0x4000004000157882 */ /* 0x000fe20000000000 */
[----:B------:R-:W-:Y:S01]  /*17d0*/  UMOV UR16, UR20 ;  /* 0x0000001400107c82 */ /* 0x000fe20008000000 */
[----:B------:R-:W-:Y:S01]  /*17e0*/  UMOV UR17, UR21 ;  /* 0x0000001500117c82 */ /* 0x000fe20008000000 */
[----:B------:R-:W-:Y:S01]  /*17f0*/  UMOV UR12, UR20 ;  /* 0x00000014000c7c82 */ /* 0x000fe20008000000 */
[----:B------:R-:W-:Y:S01]  /*1800*/  UMOV UR13, UR21 ;  /* 0x00000015000d7c82 */ /* 0x000fe20008000000 */
[----:B------:R-:W-:Y:S01]  /*1810*/  UIADD3 UR5, UR6, 0x404, URZ ;  /* 0x0000040406057890 */ /* 0x000fe2000fffe03f */
[----:B------:R-:W-:Y:S02]  /*1820*/  WARPGROUP.DEPBAR.LE gsb0, 0x0 ;  /* 0x00008000000079c5 */ /* 0x000fe40000010000 */
[----:B------:R-:W-:-:S06]  /*1830*/  WARPGROUP.ARRIVE ;  /* 0x00000000000079c5 */ /* 0x000fcc0000000000 */
[----:B------:R-:W-:Y:S01]  /*1840*/  IGMMA.64x16x32.S8.S8 R24, gdesc[UR20], R24, gsb0 ;  /* 0x00600000141879f1 */ /* 0x000fe20008041018 */
[----:B------:R-:W-:Y:S01]  /*1850*/  UIADD3 UR22, UR8, 0x104, URZ ;  /* 0x0000010408167890 */ /* 0x000fe2000fffe03f */
[----:B------:R-:W-:Y:S01]  /*1860*/  UMOV UR23, 0x40000040 ;  /* 0x4000004000177882 */ /* 0x000fe20000000000 */
        /* <DEDUP_REMOVED lines=8> */
[----:B------:R-:W-:Y:S02]  /*18f0*/  UIADD3 UR12, UR6, 0x4, URZ ;  /* 0x00000004060c7890 */ /* 0x000fe4000fffe03f */
[----:B------:R-:W-:Y:S01]  /*1900*/  UIADD3 UR14, UR8, 0x4, URZ ;  /* 0x00000004080e7890 */ /* 0x000fe2000fffe03f */
[----:B------:R-:W-:Y:S01]  /*1910*/  UMOV UR13, 0x40000040 ;  /* 0x40000040000d7882 */ /* 0x000fe20000000000 */
[----:B------:R-:W-:Y:S01]  /*1920*/  UMOV UR15, 0x40000040 ;  /* 0x40000040000f7882 */ /* 0x000fe20000000000 */
[----:B------:R-:W-:Y:S02]  /*1930*/  UMOV UR17, UR13 ;  /* 0x0000000d00117c82 */ /* 0x000fe40008000000 */
[----:B------:R-:W-:Y:S01]  /*1940*/  UMOV UR16, UR12 ;  /* 0x0000000c00107c82 */ /* 0x000fe20008000000 */
[----:B------:R-:W-:Y:S01]  /*1950*/  UMOV UR20, UR12 ;  /* 0x0000000c00147c82 */ /* 0x000fe20008000000 */
[----:B------:R-:W-:Y:S01]  /*1960*/  UMOV UR21, UR13 ;  /* 0x0000000d00157c82 */ /* 0x000fe20008000000 */
[----:B------:R-:W-:-:S02]  /*1970*/  WARPGROUP.DEPBAR.LE gsb0, 0x0 ;  /* 0x00008000000079c5 */ /* 0x000fc40000010000 */
        /* <DEDUP_REMOVED lines=14> */
[----:B------:R-:W-:Y:S02]  /*1a60*/  WARPGROUP.DEPBAR.LE gsb0, 0x0 ;  /* 0x00008000000079c5 */ /* 0x000fe40000010000 */
[----:B------:R-:W-:-:S06]  /*1a70*/  WARPGROUP.ARRIVE ;  /* 0x00000000000079c5 */ /* 0x000fcc0000000000 */
[----:B------:R-:W-:Y:S03]  /*1a80*/  IGMMA.64x16x32.S8.S8 R24, gdesc[UR20], R24, gsb0 ;  /* 0x00600000141879f1 */ /* 0x000fe60008041018 */
        /* <DEDUP_REMOVED lines=16> */
[----:B------:R-:W-:Y:S01]  /*1b90*/  UIADD3 UR6, UR6, 0x406, URZ ;  /* 0x0000040606067890 */ /* 0x000fe2000fffe03f */
        /* <DEDUP_REMOVED lines=13> */
[----:B------:R-:W-:Y:S02]  /*1c70*/  WARPGROUP.DEPBAR.LE gsb0, 0x0 ;  /* 0x00008000000079c5 */ /* 0x000fe40000010000 */
[----:B------:R-:W-:-:S06]  /*1c80*/  WARPGROUP.ARRIVE ;  /* 0x00000000000079c5 */ /* 0x000fcc0000000000 */
[----:B------:R-:W-:Y:S01]  /*1c90*/  IGMMA.64x16x32.S8.S8 R24, gdesc[UR8], R24, gsb0 ;  /* 0x00600000081879f1 */ /* 0x000fe20008041018 */
[----:B------:R-:W-:Y:S01]  /*1ca0*/  UMOV UR10, UR14 ;  /* 0x0000000e000a7c82 */ /* 0x000fe20008000000 */
[----:B------:R-:W-:Y:S01]  /*1cb0*/  UMOV UR11, UR15 ;  /* 0x0000000f000b7c82 */ /* 0x000fe20008000000 */
[----:B------:R-:W-:Y:S02]  /*1cc0*/  WARPGROUP.DEPBAR.LE gsb0, 0x0 ;  /* 0x00008000000079c5 */ /* 0x000fe40000010000 */
[----:B------:R-:W-:-:S06]  /*1cd0*/  WARPGROUP.ARRIVE ;  /* 0x00000000000079c5 */ /* 0x000fcc0000000000 */
[----:B------:R-:W-:Y:S03]  /*1ce0*/  IGMMA.64x16x32.S8.S8 R40, gdesc[UR16], R40, gsb0 ;  /* 0x00600000102879f1 */ /* 0x000fe60008041028 */
[----:B------:R-:W-:Y:S02]  /*1cf0*/  WARPGROUP.DEPBAR.LE gsb0, 0x0 ;  /* 0x00008000000079c5 */ /* 0x000fe40000010000 */
[----:B------:R-:W-:-:S06]  /*1d00*/  WARPGROUP.ARRIVE ;  /* 0x00000000000079c5 */ /* 0x000fcc0000000000 */
[----:B------:R-:W-:Y:S03]  /*1d10*/  IGMMA.64x16x32.S8.S8 R56, gdesc[UR8], R56, gsb0 ;  /* 0x00600000083879f1 */ /* 0x000fe60008041038 */
[----:B------:R-:W-:Y:S02]  /*1d20*/  WARPGROUP.DEPBAR.LE gsb0, 0x0 ;  /* 0x00008000000079c5 */ /* 0x000fe40000010000 */
[----:B------:R-:W-:Y:S05]  /*1d30*/  @!P1 BRA `(.L_x_18) ;  /* 0x0000000c00049947 */ /* 0x000fea0003800000 */
[----:B------:R-:W-:Y:S02]  /*1d40*/  UIADD3 UR5, UR39, 0x1, URZ ;  /* 0x0000000127057890 */ /* 0x000fe4000fffe03f */
[----:B------:R-:W-:Y:S02]  /*1d50*/  IMAD.U32 R3, RZ, RZ, UR39 ;  /* 0x00000027ff037e24 */ /* 0x000fe4000f8e00ff */
[----:B------:R-:W-:-:S04]  /*1d60*/  UISETP.NE.AND UP0, UPT, UR5, 0x5, UPT ;  /* 0x000000050500788c */ /* 0x000fc8000bf05270 */
[----:B------:R-:W-:Y:S02]  /*1d70*/  USEL UR6, URZ, 0x1, UP0 ;  /* 0x000000013f067887 */ /* 0x000fe40008000000 */
[----:B------:R-:W-:Y:S02]  /*1d80*/  USEL UR5, UR5, URZ, UP0 ;  /* 0x0000003f05057287 */ /* 0x000fe40008000000 */
[----:B------:R-:W-:-:S06]  /*1d90*/  ULOP3.LUT UR6, UR38, UR6, URZ, 0x3c, !UPT ;  /* 0x0000000626067292 */ /* 0x000fcc000f8e3c3f */
[----:B------:R-:W-:-:S07]  /*1da0*/  IMAD.U32 R7, RZ, RZ, UR6 ;  /* 0x00000006ff077e24 */ /* 0x000fce000f8e00ff */
.L_x_25:
[----:B------:R-:W-:Y:S05]  /*1db0*/  @!P0 BRA `(.L_x_19) ;  /* 0x0000000000048947 */ /* 0x000fea0003800000 */
[----:B------:R-:W-:Y:S01]  /*1dc0*/  BPT.TRAP 0x1 ;  /* 0x000000040000795c */ /* 0x000fe20000300000 */
.L_x_19:
[----:B------:R-:W2:Y:S01]  /*1dd0*/  S2UR UR7, SR_CgaCtaId ;  /* 0x00000000000779c3 */ /* 0x000ea20000008800 */
[----:B------:R-:W-:Y:S01]  /*1de0*/  UMOV UR6, 0x400 ;  /* 0x0000040000067882 */ /* 0x000fe20000000000 */
[----:B01----:R-:W-:Y:S01]  /*1df0*/  IMAD.U32 R5, RZ, RZ, UR5 ;  /* 0x00000005ff057e24 */ /* 0x003fe2000f8e00ff */
[----:B------:R-:W-:Y:S01]  /*1e00*/  SHF.L.U32 R4, R7, 0x1f, RZ ;  /* 0x0000001f07047819 */ /* 0x000fe200000006ff */
[----:B--2---:R-:W-:-:S06]  /*1e10*/  ULEA UR6, UR7, UR6, 0x18 ;  /* 0x0000000607067291 */ /* 0x004fcc000f8ec03f */
[----:B------:R-:W-:-:S04]  /*1e20*/  IMAD.U32 R6, RZ, RZ, UR6 ;  /* 0x00000006ff067e24 */ /* 0x000fc8000f8e00ff */
[----:B------:R-:W-:-:S04]  /*1e30*/  IMAD R5, R5, 0x8, R6 ;  /* 0x0000000805057824 */ /* 0x000fc800078e0206 */
[----:B------:R0:W1:Y:S01]  /*1e40*/  SYNCS.PHASECHK.TRANS64.TRYWAIT P1, [R5+URZ], R4 ;  /* 0x00000004050075a7 */ /* 0x000062000802017f */
[----:B------:R-:W-:Y:S05]  /*1e50*/  @!P0 BRA `(.L_x_20) ;  /* 0x0000000000048947 */ /* 0x000fea0003800000 */
[----:B------:R-:W-:Y:S01]  /*1e60*/  BPT.TRAP 0x1 ;  /* 0x000000040000795c */ /* 0x000fe20000300000 */
.L_x_20:
[----:B-1----:R-:W-:Y:S05]  /*1e70*/  @P1 BRA `(.L_x_21) ;  /* 0x0000000000081947 */ /* 0x002fea0003800000 */
[----:B------:R-:W1:Y:S02]  /*1e80*/  SYNCS.PHASECHK.TRANS64.TRYWAIT P1, [R5+URZ], R4 ;  /* 0x00000004050075a7 */ /* 0x000e64000802017f */
[----:B-1----:R-:W-:Y:S05]  /*1e90*/  @!P1 BRA `(.L_x_22) ;  /* 0x0000005000f09947 */ /* 0x002fea0003800000 */
.L_x_21:
[----:B------:R-:W-:Y:S01]  /*1ea0*/  ULEA UR6, UR5, UR41, 0xb ;  /* 0x0000002905067291 */ /* 0x000fe2000f8e583f */
[----:B------:R-:W-:Y:S01]  /*1eb0*/  WARPGROUP.ARRIVE ;  /* 0x00000000000079c5 */ /* 0x000fe20000000000 */
[----:B------:R-:W-:Y:S01]  /*1ec0*/  UIMAD UR8, UR5, 0x180, UR4 ;  /* 0x00000180050878a4 */ /* 0x000fe2000f8e0204 */
[----:B------:R-:W-:Y:S01]  /*1ed0*/  UMOV UR13, 0x40000040 ;  /* 0x40000040000d7882 */ /* 0x000fe20000000000 */
[----:B------:R-:W-:Y:S02]  /*1ee0*/  UMOV UR15, 0x40000040 ;  /* 0x40000040000f7882 */ /* 0x000fe40000000000 */
[----:B------:R-:W-:Y:S01]  /*1ef0*/  UIADD3 UR18, UR8, 0x80, URZ ;  /* 0x0000008008127890 */ /* 0x000fe2000fffe03f */
[----:B------:R-:W-:Y:S02]  /*1f00*/  UMOV UR12, UR6 ;  /* 0x00000006000c7c82 */ /* 0x000fe40008000000 */
[----:B------:R-:W-:Y:S01]  /*1f10*/  UMOV UR14, UR8 ;  /* 0x00000008000e7c82 */ /* 0x000fe20008000000 */
[----:B------:R-:W-:Y:S01]  /*1f20*/  UMOV UR16, UR12 ;  /* 0x0000000c00107c82 */ /* 0x000fe20008000000 */
[----:B------:R-:W-:Y:S01]  /*1f30*/  IGMMA.64x16x32.S8.S8 R64, gdesc[UR12], R64, gsb0 ;  /* 0x006000000c4079f1 */ /* 0x000fe20008041040 */
[----:B------:R-:W-:Y:S01]  /*1f40*/  UMOV UR17, UR13 ;  /* 0x0000000d00117c82 */ /* 0x000fe20008000000 */
[----:B------:R-:W-:Y:S01]  /*1f50*/  UMOV UR19, 0x40000040 ;  /* 0x4000004000137882 */ /* 0x000fe20000000000 */
[----:B------:R-:W-:Y:S01]  /*1f60*/  UIADD3 UR22, UR8, 0x100, URZ ;  /* 0x0000010008167890 */ /* 0x000fe2000fffe03f */
[----:B------:R-:W-:Y:S01]  /*1f70*/  UMOV UR20, UR12 ;  /* 0x0000000c00147c82 */ /* 0x000fe20008000000 */
[----:B------:R-:W-:Y:S01]  /*1f80*/  UMOV UR21, UR13 ;  /* 0x0000000d00157c82 */ /* 0x000fe20008000000 */
[----:B------:R-:W-:Y:S01]  /*1f90*/  UMOV UR23, 0x40000040 ;  /* 0x4000004000177882 */ /* 0x000fe20000000000 */
[----:B------:R-:W-:-:S02]  /*1fa0*/  UIADD3 UR7, UR6, 0x400, URZ ;  /* 0x0000040006077890 */ /* 0x000fc4000fffe03f */
[----:B------:R-:W-:Y:S01]  /*1fb0*/  UIADD3 UR12, UR6, 0x2, URZ ;  /* 0x00000002060c7890 */ /* 0x000fe2000fffe03f */
[----:B------:R-:W-:Y:S01]  /*1fc0*/  UMOV UR13, 0x40000040 ;  /* 0x40000040000d7882 */ /* 0x000fe20000000000 */
[----:B------:R-:W-:Y:S01]  /*1fd0*/  UIADD3 UR10, UR8, 0x6, URZ ;  /* 0x00000006080a7890 */ /* 0x000fe2000fffe03f */
[----:B------:R-:W-:Y:S01]  /*1fe0*/  UMOV UR9, 0x40000040 ;  /* 0x4000004000097882 */ /* 0x000fe20000000000 */
[----:B------:R-:W-:Y:S01]  /*1ff0*/  UMOV UR11, 0x40000040 ;  /* 0x40000040000b7882 */ /* 0x000fe20000000000 */
        /* <DEDUP_REMOVED lines=10> */
[----:B------:R-:W-:Y:S01]  /*20a0*/  UIADD3 UR7, UR6, 0x402, URZ ;  /* 0x0000040206077890 */ /* 0x000fe2000fffe03f */
[----:B------:R-:W-:Y:S02]  /*20b0*/  WARPGROUP.DEPBAR.LE gsb0, 0x0 ;  /* 0x00008000000079c5 */ /* 0x000fe40000010000 */
[----:B------:R-:W-:-:S06]  /*20c0*/  WARPGROUP.ARRIVE ;  /* 0x00000000000079c5 */ /* 0x000fcc0000000000 */
[----:B------:R-:W-:Y:S01]  /*20d0*/  IGMMA.64x16x32.S8.S8 R24, gdesc[UR20], R24, gsb0 ;  /* 0x00600000141879f1 */ /* 0x000fe20008041018 */
[----:B------:R-:W-:Y:S01]  /*20e0*/  UMOV UR22, UR14 ;  /* 0x0000000e00167c82 */ /* 0x000fe20008000000 */
[----:B------:R-:W-:Y:S01]  /*20f0*/  UMOV UR23, UR15 ;  /* 0x0000000f00177c82 */ /* 0x000fe20008000000 */
[----:B------:R-:W-:Y:S01]  /*2100*/  UIADD3 UR14, UR8, 0x2, URZ ;  /* 0x00000002080e7890 */ /* 0x000fe2000fffe03f */
[----:B------:R-:W-:Y:S01]  /*2110*/  UMOV UR15, 0x40000040 ;  /* 0x40000040000f7882 */ /* 0x000fe20000000000 */
[----:B------:R-:W-:Y:S02]  /*2120*/  WARPGROUP.DEPBAR.LE gsb0, 0x0 ;  /* 0x00008000000079c5 */ /* 0x000fe40000010000 */
[----:B------:R-:W-:-:S06]  /*2130*/  WARPGROUP.ARRIVE ;  /* 0x00000000000079c5 */ /* 0x000fcc0000000000 */
[----:B------:R-:W-:Y:S01]  /*2140*/  IGMMA.64x16x32.S8.S8 R40, gdesc[UR16], R40, gsb0 ;  /* 0x00600000102879f1 */ /* 0x000fe20008041028 */
[----:B------:R-:W-:Y:S01]  /*2150*/  UIADD3 UR18, UR8, 0x82, URZ ;  /* 0x0000008208127890 */ /* 0x000fe2000fffe03f */
[----:B------:R-:W-:Y:S01]  /*2160*/  UMOV UR16, UR12 ;  /* 0x0000000c00107c82 */ /* 0x000fe20008000000 */
[----:B------:R-:W-:Y:S01]  /*2170*/  UMOV UR17, UR13 ;  /* 0x0000000d00117c82 */ /* 0x000fe20008000000 */
        /* <DEDUP_REMOVED lines=60> */
[----:B------:R-:W-:Y:S02]  /*2540*/  UIADD3 UR7, UR6, 0x6, URZ ;  /* 0x0000000606077890 */ /* 0x000fe4000fffe03f */
[----:B------:R-:W-:Y:S01]  /*2550*/  UIADD3 UR6, UR6, 0x406, URZ ;  /* 0x0000040606067890 */ /* 0x000fe2000fffe03f */
[----:B------:R-:W-:-:S02]  /*2560*/  WARPGROUP.DEPBAR.LE gsb0, 0x0 ;  /* 0x00008000000079c5 */ /* 0x000fc40000010000 */
[----:B------:R-:W-:-:S06]  /*2570*/  WARPGROUP.ARRIVE ;  /* 0x00000000000079c5 */ /* 0x000fcc0000000000 */
[----:B------:R-:W-:Y:S03]  /*2580*/  IGMMA.64x16x32.S8.S8 R24, gdesc[UR20], R24, gsb0 ;  /* 0x00600000141879f1 */ /* 0x000fe60008041018 */
[----:B------:R-:W-:Y:S02]  /*2590*/  WARPGROUP.DEPBAR.LE gsb0, 0x0 ;  /* 0x00008000000079c5 */ /* 0x000fe40000010000 */
[----:B------:R-:W-:-:S06]  /*25a0*/  WARPGROUP.ARRIVE ;  /* 0x00000000000079c5 */ /* 0x000fcc0000000000 */
[----:B------:R-:W-:Y:S01]  /*25b0*/  IGMMA.64x16x32.S8.S8 R40, gdesc[UR16], R40, gsb0 ;  /* 0x00600000102879f1 */ /* 0x000fe20008041028 */
[----:B------:R-:W-:Y:S01]  /*25c0*/  UIADD3 UR18, UR8, 0x86, URZ ;  /* 0x0000008608127890 */ /* 0x000fe2000fffe03f */
[----:B------:R-:W-:Y:S01]  /*25d0*/  UMOV UR17, UR9 ;  /* 0x0000000900117c82 */ /* 0x000fe20008000000 */
[----:B------:R-:W-:Y:S01]  /*25e0*/  UMOV UR19, 0x40000040 ;  /* 0x4000004000137882 */ /* 0x000fe20000000000 */
[----:B------:R-:W-:Y:S02]  /*25f0*/  WARPGROUP.DEPBAR.LE gsb0, 0x0 ;  /* 0x00008000000079c5 */ /* 0x000fe40000010000 */
[----:B------:R-:W-:-:S06]  /*2600*/  WARPGROUP.ARRIVE ;  /* 0x00000000000079c5 */ /* 0x000fcc0000000000 */
[----:B------:R-:W-:Y:S01]  /*2610*/  IGMMA.64x16x32.S8.S8 R56, gdesc[UR12], R56, gsb0 ;  /* 0x006000000c3879f1 */ /* 0x000fe20008041038 */
[----:B------:R-:W-:Y:S01]  /*2620*/  UIADD3 UR14, UR8, 0x106, URZ ;  /* 0x00000106080e7890 */ /* 0x000fe2000fffe03f */
[----:B------:R-:W-:Y:S02]  /*2630*/  UMOV UR13, UR9 ;  /* 0x00000009000d7c82 */ /* 0x000fe40008000000 */
[----:B------:R-:W-:Y:S01]  /*2640*/  UMOV UR8, UR7 ;  /* 0x0000000700087c82 */ /* 0x000fe20008000000 */
[----:B------:R-:W-:Y:S01]  /*2650*/  UMOV UR15, 0x40000040 ;  /* 0x40000040000f7882 */ /* 0x000fe20000000000 */
        /* <DEDUP_REMOVED lines=28> */
[----:B------:R-:W-:Y:S01]  /*2820*/  BPT.TRAP 0x1 ;  /* 0x000000040000795c */ /* 0x000fe20000300000 */
.L_x_23:
[----:B01----:R-:W-:Y:S01]  /*2830*/  IMAD R4, R3, 0x8, R6 ;  /* 0x0000000803047824 */ /* 0x003fe200078e0206 */
[----:B------:R-:W-:-:S03]  /*2840*/  ISETP.GT.U32.AND P1, PT, R19, 0x1, PT ;  /* 0x000000011300780c */ /* 0x000fc60003f24070 */
[----:B------:R-:W-:-:S05]  /*2850*/  VIADD R4, R4, 0x28 ;  /* 0x0000002804047836 */ /* 0x000fca0000000000 */
[----:B------:R-:W-:-:S04]  /*2860*/  PRMT R4, RZ, 0x654, R4 ;  /* 0x00000654ff047816 */ /* 0x000fc80000000004 */
[----:B------:R0:W-:Y:S01]  /*2870*/  SYNCS.ARRIVE.TRANS64.RED.A1T0 RZ, [R4+URZ], RZ ;  /* 0x000000ff04ff79a7 */ /* 0x0001e2000810043f */
[----:B------:R-:W-:Y:S05]  /*2880*/  @P1 BRA `(.L_x_24) ;  /* 0x0000000000041947 */ /* 0x000fea0003800000 */
[----:B------:R-:W-:Y:S01]  /*2890*/  BPT.TRAP 0x1 ;  /* 0x000000040000795c */ /* 0x000fe20000300000 */
.L_x_24:
[----:B------:R-:W-:Y:S01]  /*28a0*/  UIADD3 UR5, UR5, 0x1, URZ ;  /* 0x0000000105057890 */ /* 0x000fe2000fffe03f */
[C---:B------:R-:W-:Y:S01]  /*28b0*/  ISETP.GT.AND P2, PT, R0.reuse, 0x1, PT ;  /* 0x000000010000780c */ /* 0x040fe20003f44270 */
[----:B------:R-:W-:Y:S02]  /*28c0*/  VIADD R3, R3, 0x1 ;  /* 0x0000000103037836 */ /* 0x000fe40000000000 */
[----:B------:R-:W-:Y:S01]  /*28d0*/  UISETP.NE.AND UP0, UPT, UR5, 0x5, UPT ;  /* 0x000000050500788c */ /* 0x000fe2000bf05270 */
[----:B------:R-:W-:Y:S02]  /*28e0*/  VIADD R0, R0, 0xffffffff ;  /* 0xffffffff00007836 */ /* 0x000fe40000000000 */
[C---:B------:R-:W-:Y:S01]  /*28f0*/  ISETP.NE.AND P1, PT, R3.reuse, 0x5, PT ;  /* 0x000000050300780c */ /* 0x040fe20003f25270 */
[----:B------:R-:W-:Y:S02]  /*2900*/  USEL UR6, URZ, 0x1, UP0 ;  /* 0x000000013f067887 */ /* 0x000fe40008000000 */
[----:B------:R-:W-:Y:S01]  /*2910*/  USEL UR5, UR5, URZ, UP0 ;  /* 0x0000003f05057287 */ /* 0x000fe20008000000 */
[----:B------:R-:W-:-:S03]  /*2920*/  SEL R3, R3, RZ, P1 ;  /* 0x000000ff03037207 */ /* 0x000fc60000800000 */
[----:B------:R-:W-:Y:S01]  /*2930*/  LOP3.LUT R7, R7, UR6, RZ, 0x3c, !PT ;  /* 0x0000000607077c12 */ /* 0x000fe2000f8e3cff */
[----:B------:R-:W-:Y:S07]  /*2940*/  @P2 BRA `(.L_x_25) ;  /* 0xfffffff400182947 */ /* 0x000fee000383ffff */
.L_x_18:
[----:B------:R-:W2:Y:S02]  /*2950*/  LDC R0, c[0x0][0x28c] ;  /* 0x0000a300ff007b82 */ /* 0x000ea40000000800 */
[----:B--2---:R-:W-:-:S13]  /*2960*/  ISETP.GE.AND P1, PT, R0, 0x1, PT ;  /* 0x000000010000780c */ /* 0x004fda0003f26270 */
[----:B------:R-:W-:Y:S05]  /*2970*/  @!P1 BRA `(.L_x_26) ;  /* 0x0000000000409947 */ /* 0x000fea0003800000 */
[----:B------:R-:W-:Y:S05]  /*2980*/  @!P0 BRA `(.L_x_27) ;  /* 0x0000000000048947 */ /* 0x000fea0003800000 */
[----:B------:R-:W-:Y:S01]  /*2990*/  BPT.TRAP 0x1 ;  /* 0x000000040000795c */ /* 0x000fe20000300000 */
.L_x_27:
[----:B------:R-:W-:Y:S01]  /*29a0*/  UISETP.LT.AND UP0, UPT, UR40, 0x1, UPT ;  /* 0x000000012800788c */ /* 0x000fe2000bf01270 */
[----:B------:R-:W-:-:S03]  /*29b0*/  ISETP.GT.U32.AND P0, PT, R19, 0x1, PT ;  /* 0x000000011300780c */ /* 0x000fc60003f04070 */
[----:B------:R-:W-:-:S04]  /*29c0*/  USEL UR6, UR40, 0x1, UP0 ;  /* 0x0000000128067887 */ /* 0x000fc80008000000 */
[----:B------:R-:W-:-:S04]  /*29d0*/  UIADD3 UR6, UR39, UR40, -UR6 ;  /* 0x0000002827067290 */ /* 0x000fc8000fffe806 */
[----:B------:R-:W-:-:S04]  /*29e0*/  UIMAD.WIDE.U32 UR4, UR6, -0x33333333, URZ ;  /* 0xcccccccd060478a5 */ /* 0x000fc8000f8e003f */
[----:B------:R-:W-:-:S04]  /*29f0*/  USHF.R.U32.HI UR4, URZ, 0x2, UR5 ;  /* 0x000000023f047899 */ /* 0x000fc80008011605 */
[----:B------:R-:W-:-:S06]  /*2a00*/  UIMAD UR6, UR4, -0x5, UR6 ;  /* 0xfffffffb040678a4 */ /* 0x000fcc000f8e0206 */
[----:B------:R-:W-:-:S04]  /*2a10*/  IMAD.U32 R3, RZ, RZ, UR6 ;  /* 0x00000006ff037e24 */ /* 0x000fc8000f8e00ff */
[----:B------:R-:W-:-:S04]  /*2a20*/  IMAD R0, R3, 0x8, R6 ;  /* 0x0000000803007824 */ /* 0x000fc800078e0206 */
[----:B------:R-:W-:-:S05]  /*2a30*/  VIADD R0, R0, 0x28 ;  /* 0x0000002800007836 */ /* 0x000fca0000000000 */
[----:B------:R-:W-:-:S04]  /*2a40*/  PRMT R0, RZ, 0x654, R0 ;  /* 0x00000654ff007816 */ /* 0x000fc80000000000 */
[----:B------:R2:W-:Y:S01]  /*2a50*/  SYNCS.ARRIVE.TRANS64.RED.A1T0 RZ, [R0+URZ], RZ ;  /* 0x000000ff00ff79a7 */ /* 0x0005e2000810043f */
[----:B------:R-:W-:Y:S05]  /*2a60*/  @P0 BRA `(.L_x_26) ;  /* 0x0000000000040947 */ /* 0x000fea0003800000 */
[----:B------:R-:W-:Y:S01]  /*2a70*/  BPT.TRAP 0x1 ;  /* 0x000000040000795c */ /* 0x000fe20000300000 */
.L_x_26:
[----:B01----:R-:W0:Y:S01]  /*2a80*/  LDC R4, c[0x0][0x288] ;  /* 0x0000a200ff047b82 */ /* 0x003e220000000800 */
[----:B--2---:R-:W-:Y:S01]  /*2a90*/  LOP3.LUT R0, R18, 0x3, RZ, 0xc0, !PT ;  /* 0x0000000312007812 */ /* 0x004fe200078ec0ff */
[----:B------:R-:W-:Y:S01]  /*2aa0*/  IMAD R3, R78, 0x30, RZ ;  /* 0x000000304e037824 */ /* 0x000fe200078e02ff */
[----:B------:R-:W-:Y:S01]  /*2ab0*/  UIADD3 UR39, UR40, UR39, URZ ;  /* 0x0000002728277290 */ /* 0x000fe2000fffe03f */
[----:B------:R-:W-:Y:S01]  /*2ac0*/  IMAD.SHL.U32 R6, R79, 0x100, RZ ;  /* 0x000001004f067824 */ /* 0x000fe200078e00ff */
[----:B------:R-:W-:Y:S01]  /*2ad0*/  ULDC UR8, c[0x0][0x284] ;  /* 0x0000a10000087ab9 */ /* 0x000fe20000000800 */
[----:B------:R-:W-:Y:S01]  /*2ae0*/  IMAD.SHL.U32 R12, R18, 0x2, RZ ;  /* 0x00000002120c7824 */ /* 0x000fe200078e00ff */
[----:B------:R-:W-:Y:S01]  /*2af0*/  UISETP.GT.U32.AND UP0, UPT, UR39, 0x4, UPT ;  /* 0x000000042700788c */ /* 0x000fe2000bf04070 */
[----:B------:R-:W-:Y:S01]  /*2b00*/  SHF.R.S32.HI R14, RZ, 0x1f, R77 ;  /* 0x0000001fff0e7819 */ /* 0x000fe2000001144d */
[----:B------:R-:W-:Y:S02]  /*2b10*/  UIMAD.WIDE.U32 UR4, UR39, -0x33333333, URZ ;  /* 0xcccccccd270478a5 */ /* 0x000fe4000f8e003f */
[----:B------:R-:W-:Y:S01]  /*2b20*/  UISETP.LT.U32.AND UP0, UPT, UR40, 0x5, UP0 ;  /* 0x000000052800788c */ /* 0x000fe20008701070 */
[----:B------:R-:W-:Y:S01]  /*2b30*/  LOP3.LUT R12, R3, 0x6, R12, 0xf8, !PT ;  /* 0x00000006030c7812 */ /* 0x000fe200078ef80c */
[----:B------:R-:W-:-:S02]  /*2b40*/  UISETP.GE.U32.AND UP1, UPT, UR40, 0x5, UPT ;  /* 0x000000052800788c */ /* 0x000fc4000bf26070 */
[----:B------:R-:W-:Y:S01]  /*2b50*/  USHF.R.U32.HI UR4, URZ, 0x2, UR5 ;  /* 0x000000023f047899 */ /* 0x000fe20008011605 */
[----:B------:R-:W-:Y:S01]  /*2b60*/  SHF.R.S32.HI R13, RZ, 0x1f, R12 ;  /* 0x0000001fff0d7819 */ /* 0x000fe2000001140c */
[----:B------:R-:W-:Y:S01]  /*2b70*/  ULDC.64 UR6, c[0x0][0x5d0] ;  /* 0x0001740000067ab9 */ /* 0x000fe20000000a00 */
[----:B------:R-:W-:Y:S02]  /*2b80*/  USEL UR5, URZ, 0x1, !UP0 ;  /* 0x000000013f057887 */ /* 0x000fe4000c000000 */
[----:B------:R-:W-:Y:S02]  /*2b90*/  UIMAD UR39, UR4, -0x5, UR39 ;  /* 0xfffffffb042778a4 */ /* 0x000fe4000f8e0227 */
[----:B------:R-:W-:Y:S01]  /*2ba0*/  ULOP3.LUT UR38, UR38, UR5, URZ, 0x3c, !UPT ;  /* 0x0000000526267292 */ /* 0x000fe2000f8e3c3f */
[----:B0-----:R-:W-:Y:S01]  /*2bb0*/  IMAD R8, R0, -0x2, R4 ;  /* 0xfffffffe00087824 */ /* 0x001fe200078e0204 */
[----:B------:R-:W-:Y:S02]  /*2bc0*/  LOP3.LUT R0, R18, 0x60, RZ, 0xc0, !PT ;  /* 0x0000006012007812 */ /* 0x000fe400078ec0ff */
[----:B------:R-:W-:Y:S01]  /*2bd0*/  @UP1 ULOP3.LUT UR38, UR38, 0x1, UR4, 0x78, !UPT ;  /* 0x0000000126261892 */ /* 0x000fe2000f8e7804 */
[----:B------:R-:W-:Y:S01]  /*2be0*/  ISETP.GE.AND P0, PT, R3, R4, PT ;  /* 0x000000040300720c */ /* 0x000fe20003f06270 */
[----:B------:R-:W-:Y:S01]  /*2bf0*/  IMAD R4, R14, UR6, RZ ;  /* 0x000000060e047c24 */ /* 0x000fe2000f8e02ff */
[----:B------:R-:W-:Y:S01]  /*2c00*/  SHF.R.U32.HI R0, RZ, 0x1, R0 ;  /* 0x00000001ff007819 */ /* 0x000fe20000011600 */
[----:B------:R-:W-:Y:S01]  /*2c10*/  IMAD.IADD R3, R8, 0x1, -R3 ;  /* 0x0000000108037824 */ /* 0x000fe200078e0a03 */
[----:B------:R-:W-:Y:S01]  /*2c20*/  ISETP.GE.OR P0, PT, R6, UR8, P0 ;  /* 0x0000000806007c0c */ /* 0x000fe20008706670 */
[C---:B------:R-:W-:Y:S01]  /*2c30*/  IMAD R9, R77.reuse, UR7, R4 ;  /* 0x000000074d097c24 */ /* 0x040fe2000f8e0204 */
[----:B------:R-:W-:Y:S01]  /*2c40*/  IADD3 R7, RZ, -R0, -R75 ;  /* 0x80000000ff077210 */ /* 0x000fe20007ffe84b */
[----:B------:R-:W-:-:S04]  /*2c50*/  IMAD.WIDE.U32 R4, R77, UR6, R12 ;  /* 0x000000064d047c25 */ /* 0x000fc8000f8e000c */
[----:B------:R-:W-:Y:S02]  /*2c60*/  IMAD R7, R74, -0x40, R7 ;  /* 0xffffffc04a077824 */ /* 0x000fe400078e0207 */
[----:B------:R-:W-:Y:S02]  /*2c70*/  IMAD.IADD R5, R5, 0x1, R9 ;  /* 0x0000000105057824 */ /* 0x000fe400078e0209 */
[----:B------:R-:W-:Y:S01]  /*2c80*/  IMAD.MOV.U32 R0, RZ, RZ, -0x1 ;  /* 0xffffffffff007424 */ /* 0x000fe200078e00ff */
[----:B------:R-:W-:Y:S01]  /*2c90*/  IADD3 R84, -R6, UR8, R7 ;  /* 0x0000000806547c10 */ /* 0x000fe2000fffe107 */
[----:B------:R-:W-:Y:S06]  /*2ca0*/  @P0 BRA `(.L_x_28) ;  /* 0x0000002400fc0947 */ /* 0x000fec0003800000 */
[----:B------:R-:W0:Y:S01]  /*2cb0*/  LDC.64 R10, c[0x0][0x5c8] ;  /* 0x00017200ff0a7b82 */ /* 0x000e220000000a00 */
[----:B------:R-:W-:Y:S01]  /*2cc0*/  IMAD.WIDE R20, R79, 0x100, R22 ;  /* 0x000001004f147825 */ /* 0x000fe200078e0216 */
[----:B------:R-:W-:Y:S01]  /*2cd0*/  ULDC.64 UR4, c[0x0][0x5c0] ;  /* 0x0001700000047ab9 */ /* 0x000fe20000000a00 */
[----:B------:R-:W-:Y:S02]  /*2ce0*/  BSSY B0, `(.L_x_28) ;  /* 0x000027b000007945 */ /* 0x000fe40003800000 */
[-C--:B0-----:R-:W-:Y:S01]  /*2cf0*/  IMAD R6, R21, R10.reuse, RZ ;  /* 0x0000000a15067224 */ /* 0x081fe200078e02ff */
[----:B------:R-:W-:Y:S01]  /*2d00*/  SHF.L.U64.HI R15, R10, 0x3, R11 ;  /* 0x000000030a0f7819 */ /* 0x000fe2000001020b */
[----:B------:R-:W-:-:S04]  /*2d10*/  IMAD.WIDE.U32 R4, R20, R10, R4 ;  /* 0x0000000a14047225 */ /* 0x000fc800078e0004 */
[----:B------:R-:W-:Y:S01]  /*2d20*/  IMAD R7, R20, R11, R6 ;  /* 0x0000000b14077224 */ /* 0x000fe200078e0206 */
[----:B------:R-:W-:Y:S01]  /*2d30*/  IADD3 R4, P0, R4, UR4, RZ ;  /* 0x0000000404047c10 */ /* 0x000fe2000ff1e0ff */
[----:B------:R-:W-:Y:S02]  /*2d40*/  IMAD.SHL.U32 R9, R10, 0x8, RZ ;  /* 0x000000080a097824 */ /* 0x000fe400078e00ff */
[----:B------:R-:W-:Y:S02]  /*2d50*/  IMAD.IADD R7, R5, 0x1, R7 ;  /* 0x0000000105077824 */ /* 0x000fe400078e0207 */
[----:B------:R-:W-:Y:S01]  /*2d60*/  IMAD R79, R11, 0x78, RZ ;  /* 0x000000780b4f7824 */ /* 0x000fe200078e02ff */
[----:B------:R-:W-:Y:S02]  /*2d70*/  IADD3 R6, P1, R9, R4, RZ ;  /* 0x0000000409067210 */ /* 0x000fe40007f3e0ff */
[----:B------:R-:W-:Y:S02]  /*2d80*/  IADD3.X R5, R7, UR5, RZ, P0, !PT ;  /* 0x0000000507057c10 */ /* 0x000fe400087fe4ff */
[----:B-----5:R-:W-:-:S03]  /*2d90*/  ISETP.NE.AND P0, PT, R73, RZ, PT ;  /* 0x000000ff4900720c */ /* 0x020fc60003f05270 */
[----:B------:R-:W-:Y:S02]  /*2da0*/  IMAD.X R7, R15, 0x1, R5, P1 ;  /* 0x000000010f077824 */ /* 0x000fe400008e0605 */
[----:B------:R-:W-:-:S04]  /*2db0*/  IMAD.WIDE.U32 R10, R10, 0x78, R6 ;  /* 0x000000780a0a7825 */ /* 0x000fc800078e0006 */
[----:B------:R-:W-:Y:S01]  /*2dc0*/  IMAD.IADD R11, R11, 0x1, R79 ;  /* 0x000000010b0b7824 */ /* 0x000fe200078e024f */
[----:B------:R-:W-:-:S05]  /*2dd0*/  IADD3 R8, P1, R9, R10, RZ ;  /* 0x0000000a09087210 */ /* 0x000fca0007f3e0ff */
[----:B------:R-:W-:Y:S01]  /*2de0*/  IMAD.X R9, R15, 0x1, R11, P1 ;  /* 0x000000010f097824 */ /* 0x000fe200008e060b */
[----:B------:R-:W-:Y:S07]  /*2df0*/  @!P0 BRA `(.L_x_29) ;  /* 0x0000001c00548947 */ /* 0x000fee0003800000 */
[----:B------:R-:W0:Y:S01]  /*2e00*/  LDC.64 R88, c[0x0][0x5b0] ;  /* 0x00016c00ff587b82 */ /* 0x000e220000000a00 */
[----:B------:R-:W-:Y:S01]  /*2e10*/  ULDC.64 UR4, c[0x0][0x5b8] ;  /* 0x00016e0000047ab9 */ /* 0x000fe20000000a00 */
[----:B------:R-:W-:Y:S01]  /*2e20*/  ISETP.GE.AND P3, PT, R84, 0x1, PT ;  /* 0x000000015400780c */ /* 0x000fe20003f66270 */
[----:B------:R-:W-:Y:S01]  /*2e30*/  IMAD R14, R14, UR4, RZ ;  /* 0x000000040e0e7c24 */ /* 0x000fe2000f8e02ff */
[----:B------:R-:W-:Y:S01]  /*2e40*/  BSSY B1, `(.L_x_30) ;  /* 0x000000e000017945 */ /* 0x000fe20003800000 */
[----:B------:R-:W-:Y:S01]  /*2e50*/  IMAD.WIDE.U32 R82, R77, UR4, R12 ;  /* 0x000000044d527c25 */ /* 0x000fe2000f8e000c */
[----:B------:R-:W-:Y:S02]  /*2e60*/  ISETP.LT.OR P1, PT, R3, 0x1, !P3 ;  /* 0x000000010300780c */ /* 0x000fe40005f21670 */
[----:B------:R-:W1:Y:S01]  /*2e70*/  LDC.64 R90, c[0x0][0x5a8] ;  /* 0x00016a00ff5a7b82 */ /* 0x000e620000000a00 */
[----:B------:R-:W-:Y:S02]  /*2e80*/  IMAD R77, R77, UR5, R14 ;  /* 0x000000054d4d7c24 */ /* 0x000fe4000f8e020e */
[----:B------:R-:W-:-:S02]  /*2e90*/  IMAD.MOV.U32 R78, RZ, RZ, R82 ;  /* 0x000000ffff4e7224 */ /* 0x000fc400078e0052 */
[----:B------:R-:W-:Y:S02]  /*2ea0*/  IMAD.IADD R79, R83, 0x1, R77 ;  /* 0x00000001534f7824 */ /* 0x000fe400078e024d */
[-C--:B0-----:R-:W-:Y:S02]  /*2eb0*/  IMAD R14, R21, R88.reuse, RZ ;  /* 0x00000058150e7224 */ /* 0x081fe400078e02ff */
[----:B------:R-:W-:-:S04]  /*2ec0*/  IMAD.WIDE.U32 R12, R20, R88, R78 ;  /* 0x00000058140c7225 */ /* 0x000fc800078e004e */
[----:B------:R-:W-:Y:S01]  /*2ed0*/  IMAD R87, R20, R89, R14 ;  /* 0x0000005914577224 */ /* 0x000fe200078e020e */
[----:B-1----:R-:W-:-:S04]  /*2ee0*/  IADD3 R12, P0, R12, R90, RZ ;  /* 0x0000005a0c0c7210 */ /* 0x002fc80007f1e0ff */
[----:B------:R-:W-:Y:S01]  /*2ef0*/  IADD3.X R13, R91, R13, R87, P0, !PT ;  /* 0x0000000d5b0d7210 */ /* 0x000fe200007fe457 */
[----:B------:R-:W-:Y:S08]  /*2f00*/  @P1 BRA `(.L_x_31) ;  /* 0x0000000000041947 */ /* 0x000ff00003800000 */
[----:B------:R0:W5:Y:S02]  /*2f10*/  LDG.E.U8 R76, desc[UR36][R12.64] ;  /* 0x000000240c4c7981 */ /* 0x000164000c1e1100 */
.L_x_31:
[----:B------:R-:W-:Y:S05]  /*2f20*/  BSYNC B1 ;  /* 0x0000000000017941 */ /* 0x000fea0003800000 */
.L_x_30:
[----:B-----5:R-:W-:Y:S01]  /*2f30*/  LOP3.LUT R14, R76, 0xffff, RZ, 0xc0, !PT ;  /* 0x0000ffff4c0e7812 */ /* 0x020fe200078ec0ff */
[----:B------:R-:W-:Y:S01]  /*2f40*/  IMAD.SHL.U32 R80, R88, 0x8, RZ ;  /* 0x0000000858507824 */ /* 0x000fe200078e00ff */
[----:B------:R-:W-:Y:S01]  /*2f50*/  ISETP.LT.OR P4, PT, R3, 0x2, !P3 ;  /* 0x000000020300780c */ /* 0x000fe20005f81670 */
[----:B------:R-:W-:Y:S01]  /*2f60*/  BSSY B1, `(.L_x_32) ;  /* 0x000000b000017945 */ /* 0x000fe20003800000 */
[----:B------:R-:W-:Y:S02]  /*2f70*/  PRMT R14, R14, 0x8880, RZ ;  /* 0x000088800e0e7816 */ /* 0x000fe400000000ff */
[----:B------:R-:W-:-:S03]  /*2f80*/  SHF.L.U64.HI R81, R88, 0x3, R89 ;  /* 0x0000000358517819 */ /* 0x000fc60000010259 */
[----:B------:R-:W-:Y:S02]  /*2f90*/  IMAD R77, R14, R73, RZ ;  /* 0x000000490e4d7224 */ /* 0x000fe400078e02ff */
[----:B------:R-:W-:-:S04]  /*2fa0*/  IMAD.WIDE.U32 R14, R20, R88, R80 ;  /* 0x00000058140e7225 */ /* 0x000fc800078e0050 */
[----:B------:R-:W-:-:S05]  /*2fb0*/  @!P1 IMAD R85, R64, R72, R77 ;  /* 0x0000004840559224 */ /* 0x000fca00078e024d */
[----:B------:R1:W-:Y:S01]  /*2fc0*/  @!P1 STG.E.U8 desc[UR36][R4.64], R85 ;  /* 0x0000005504009986 */ /* 0x0003e2000c101124 */
[----:B------:R-:W-:Y:S05]  /*2fd0*/  @P4 BRA `(.L_x_33) ;  /* 0x00000000000c4947 */ /* 0x000fea0003800000 */
[----:B------:R-:W2:Y:S02]  /*2fe0*/  LDG.E.U8 R76, desc[UR36][R12.64+0x1] ;  /* 0x000001240c4c7981 */ /* 0x000ea4000c1e1100 */
[----:B--2---:R-:W-:-:S05]  /*2ff0*/  PRMT R64, R76, 0x8880, RZ ;  /* 0x000088804c407816 */ /* 0x004fca00000000ff */
[----:B------:R-:W-:-:S07]  /*3000*/  IMAD R77, R64, R73, RZ ;  /* 0x00000049404d7224 */ /* 0x000fce00078e02ff */
.L_x_33:
[----:B------:R-:W-:Y:S05]  /*3010*/  BSYNC B1 ;  /* 0x0000000000017941 */ /* 0x000fea0003800000 */
.L_x_32:
[----:B------:R-:W-:Y:S01]  /*3020*/  @!P4 IMAD R65, R65, R72, R77 ;  /* 0x000000484141c224 */ /* 0x000fe200078e024d */
[----:B------:R-:W-:Y:S01]  /*3030*/  ISETP.GE.AND P0, PT, R84, 0x9, PT ;  /* 0x000000095400780c */ /* 0x000fe20003f06270 */
[----:B------:R-:W-:Y:S01]  /*3040*/  IMAD.IADD R15, R87, 0x1, R15 ;  /* 0x00000001570f7824 */ /* 0x000fe200078e020f */
[----:B------:R-:W-:Y:S01]  /*3050*/  IADD3 R14, P1, P2, R82, R90, R14 ;  /* 0x0000005a520e7210 */ /* 0x000fe20007a3e00e */
[----:B------:R-:W-:Y:S01]  /*3060*/  BSSY B1, `(.L_x_34) ;  /* 0x000000b000017945 */ /* 0x000fe20003800000 */
[----:B------:R2:W-:Y:S01]  /*3070*/  @!P4 STG.E.U8 desc[UR36][R4.64+0x1], R65 ;  /* 0x000001410400c986 */ /* 0x0005e2000c101124 */
[----:B------:R-:W-:Y:S02]  /*3080*/  ISETP.LT.OR P4, PT, R3, 0x1, !P0 ;  /* 0x000000010300780c */ /* 0x000fe40004781670 */
[----:B------:R-:W-:Y:S02]  /*3090*/  IADD3.X R15, R79, R91, R15, P1, P2 ;  /* 0x0000005b4f0f7210 */ /* 0x000fe40000fe440f */
[----:B-1----:R-:W-:-:S02]  /*30a0*/  IADD3 R85, P5, R20, 0x80, RZ ;  /* 0x0000008014557810 */ /* 0x002fc40007fbe0ff */
[C---:B------:R-:W-:Y:S02]  /*30b0*/  ISETP.LT.OR P1, PT, R3.reuse, 0x2, !P0 ;  /* 0x000000020300780c */ /* 0x040fe40004721670 */
[----:B------:R-:W-:-:S05]  /*30c0*/  ISETP.LT.OR P2, PT, R3, 0x9, !P3 ;  /* 0x000000090300780c */ /* 0x000fca0005f41670 */
[----:B--2---:R-:W-:Y:S08]  /*30d0*/  @P4 BRA `(.L_x_35) ;  /* 0x00000000000c4947 */ /* 0x004ff00003800000 */
[----:B------:R-:W2:Y:S02]  /*30e0*/  LDG.E.U8 R76, desc[UR36][R14.64] ;  /* 0x000000240e4c7981 */ /* 0x000ea4000c1e1100 */
[----:B--2---:R-:W-:-:S05]  /*30f0*/  PRMT R64, R76, 0x8880, RZ ;  /* 0x000088804c407816 */ /* 0x004fca00000000ff */
[----:B------:R-:W-:-:S07]  /*3100*/  IMAD R77, R64, R73, RZ ;  /* 0x00000049404d7224 */ /* 0x000fce00078e02ff */
.L_x_35:
[----:B------:R-:W-:Y:S05]  /*3110*/  BSYNC B1 ;  /* 0x0000000000017941 */ /* 0x000fea0003800000 */
.L_x_34:
[----:B------:R-:W-:Y:S01]  /*3120*/  @!P4 IMAD R65, R66, R72, R77 ;  /* 0x000000484241c224 */ /* 0x000fe200078e024d */
[----:B------:R-:W-:Y:S04]  /*3130*/  BSSY B1, `(.L_x_36) ;  /* 0x0000006000017945 */ /* 0x000fe80003800000 */
[----:B------:R1:W-:Y:S01]  /*3140*/  @!P4 STG.E.U8 desc[UR36][R6.64], R65 ;  /* 0x000000410600c986 */ /* 0x0003e2000c101124 */
[----:B------:R-:W-:Y:S05]  /*3150*/  @P1 BRA `(.L_x_37) ;  /* 0x00000000000c1947 */ /* 0x000fea0003800000 */
[----:B------:R-:W2:Y:S02]  /*3160*/  LDG.E.U8 R76, desc[UR36][R14.64+0x1] ;  /* 0x000001240e4c7981 */ /* 0x000ea4000c1e1100 */
[----:B--2---:R-:W-:-:S05]  /*3170*/  PRMT R64, R76, 0x8880, RZ ;  /* 0x000088804c407816 */ /* 0x004fca00000000ff */
[----:B------:R-:W-:-:S07]  /*3180*/  IMAD R77, R64, R73, RZ ;  /* 0x00000049404d7224 */ /* 0x000fce00078e02ff */
.L_x_37:
[----:B------:R-:W-:Y:S05]  /*3190*/  BSYNC B1 ;  /* 0x0000000000017941 */ /* 0x000fea0003800000 */
.L_x_36:
[----:B------:R-:W-:Y:S01]  /*31a0*/  @!P1 IMAD R67, R67, R72, R77 ;  /* 0x0000004843439224 */ /* 0x000fe200078e024d */
[----:B------:R-:W-:Y:S04]  /*31b0*/  BSSY B1, `(.L_x_38) ;  /* 0x0000006000017945 */ /* 0x000fe80003800000 */
[----:B------:R2:W-:Y:S01]  /*31c0*/  @!P1 STG.E.U8 desc[UR36][R6.64+0x1], R67 ;  /* 0x0000014306009986 */ /* 0x0005e2000c101124 */
[----:B------:R-:W-:Y:S05]  /*31d0*/  @P2 BRA `(.L_x_39) ;  /* 0x00000000000c2947 */ /* 0x000fea0003800000 */
[----:B------:R-:W3:Y:S02]  /*31e0*/  LDG.E.U8 R76, desc[UR36][R12.64+0x8] ;  /* 0x000008240c4c7981 */ /* 0x000ee4000c1e1100 */
[----:B---3--:R-:W-:-:S05]  /*31f0*/  PRMT R64, R76, 0x8880, RZ ;  /* 0x000088804c407816 */ /* 0x008fca00000000ff */
[----:B------:R-:W-:-:S07]  /*3200*/  IMAD R77, R64, R73, RZ ;  /* 0x00000049404d7224 */ /* 0x000fce00078e02ff */
.L_x_39:
[----:B------:R-:W-:Y:S05]  /*3210*/  BSYNC B1 ;  /* 0x0000000000017941 */ /* 0x000fea0003800000 */
.L_x_38:
[----:B------:R-:W-:Y:S01]  /*3220*/  ISETP.LT.OR P1, PT, R3, 0xa, !P3 ;  /* 0x0000000a0300780c */ /* 0x000fe20005f21670 */
[----:B--2---:R-:W-:Y:S01]  /*3230*/  @!P2 IMAD R67, R68, R72, R77 ;  /* 0x000000484443a224 */ /* 0x004fe200078e024d */
[----:B------:R-:W-:Y:S01]  /*3240*/  BSSY B1, `(.L_x_40) ;  /* 0x000000b000017945 */ /* 0x000fe20003800000 */
[----:B-1----:R-:W-:-:S03]  /*3250*/  IMAD.WIDE.U32 R64, R85, R88, R78 ;  /* 0x0000005855407225 */ /* 0x002fc600078e004e */
[----:B------:R1:W-:Y:S01]  /*3260*/  @!P2 STG.E.U8 desc[UR36][R4.64+0x8], R67 ;  /* 0x000008430400a986 */ /* 0x0003e2000c101124 */
[----:B------:R-:W-:Y:S01]  /*3270*/  IMAD.X R21, RZ, RZ, R21, P5 ;  /* 0x000000ffff157224 */ /* 0x000fe200028e0615 */
[C---:B------:R-:W-:Y:S02]  /*3280*/  ISETP.LT.OR P5, PT, R3.reuse, 0x9, !P0 ;  /* 0x000000090300780c */ /* 0x040fe400047a1670 */
[----:B------:R-:W-:Y:S02]  /*3290*/  ISETP.LT.OR P2, PT, R3, 0xa, !P0 ;  /* 0x0000000a0300780c */ /* 0x000fe40004741670 */
[----:B------:R-:W-:Y:S01]  /*32a0*/  IADD3 R20, P4, R64, R90, RZ ;  /* 0x0000005a40147210 */ /* 0x000fe20007f9e0ff */
[----:B------:R-:W-:-:S12]  /*32b0*/  @P1 BRA `(.L_x_41) ;  /* 0x00000000000c1947 */ /* 0x000fd80003800000 */
[----:B------:R-:W2:Y:S02]  /*32c0*/  LDG.E.U8 R76, desc[UR36][R12.64+0x9] ;  /* 0x000009240c4c7981 */ /* 0x000ea4000c1e1100 */
[----:B--2---:R-:W-:-:S05]  /*32d0*/  PRMT R66, R76, 0x8880, RZ ;  /* 0x000088804c427816 */ /* 0x004fca00000000ff */
[----:B------:R-:W-:-:S07]  /*32e0*/  IMAD R77, R66, R73, RZ ;  /* 0x00000049424d7224 */ /* 0x000fce00078e02ff */
.L_x_41:
[----:B------:R-:W-:Y:S05]  /*32f0*/  BSYNC B1 ;  /* 0x0000000000017941 */ /* 0x000fea0003800000 */
.L_x_40:
[----:B------:R-:W-:Y:S01]  /*3300*/  @!P1 IMAD R69, R69, R72, R77 ;  /* 0x0000004845459224 */ /* 0x000fe200078e024d */
[----:B------:R-:W-:Y:S01]  /*3310*/  BSSY B1, `(.L_x_42) ;  /* 0x0000007000017945 */ /* 0x000fe20003800000 */
[----:B------:R-:W-:-:S03]  /*3320*/  IMAD R68, R21, R88, RZ ;  /* 0x0000005815447224 */ /* 0x000fc600078e02ff */
[----:B------:R2:W-:Y:S01]  /*3330*/  @!P1 STG.E.U8 desc[UR36][R4.64+0x9], R69 ;  /* 0x0000094504009986 */ /* 0x0005e2000c101124 */
[----:B------:R-:W-:Y:S05]  /*3340*/  @P5 BRA `(.L_x_43) ;  /* 0x00000000000c5947 */ /* 0x000fea0003800000 */
[----:B------:R-:W3:Y:S02]  /*3350*/  LDG.E.U8 R76, desc[UR36][R14.64+0x8] ;  /* 0x000008240e4c7981 */ /* 0x000ee4000c1e1100 */
[----:B---3--:R-:W-:-:S05]  /*3360*/  PRMT R66, R76, 0x8880, RZ ;  /* 0x000088804c427816 */ /* 0x008fca00000000ff */
[----:B------:R-:W-:-:S07]  /*3370*/  IMAD R77, R66, R73, RZ ;  /* 0x00000049424d7224 */ /* 0x000fce00078e02ff */
.L_x_43:
[----:B------:R-:W-:Y:S05]  /*3380*/  BSYNC B1 ;  /* 0x0000000000017941 */ /* 0x000fea0003800000 */
.L_x_42:
[----:B-1----:R-:W-:Y:S01]  /*3390*/  @!P5 IMAD R67, R70, R72, R77 ;  /* 0x000000484643d224 */ /* 0x002fe200078e024d */
[----:B------:R-:W-:Y:S01]  /*33a0*/  BSSY B1, `(.L_x_44) ;  /* 0x0000007000017945 */ /* 0x000fe20003800000 */
[----:B--2---:R-:W-:-:S03]  /*33b0*/  IMAD R69, R85, R89, R68 ;  /* 0x0000005955457224 */ /* 0x004fc600078e0244 */
[----:B------:R1:W-:Y:S01]  /*33c0*/  @!P5 STG.E.U8 desc[UR36][R6.64+0x8], R67 ;  /* 0x000008430600d986 */ /* 0x0003e2000c101124 */
[----:B------:R-:W-:Y:S05]  /*33d0*/  @P2 BRA `(.L_x_45) ;  /* 0x00000000000c2947 */ /* 0x000fea0003800000 */
[----:B------:R-:W2:Y:S02]  /*33e0*/  LDG.E.U8 R76, desc[UR36][R14.64+0x9] ;  /* 0x000009240e4c7981 */ /* 0x000ea4000c1e1100 */
[----:B--2---:R-:W-:-:S05]  /*33f0*/  PRMT R66, R76, 0x8880, RZ ;  /* 0x000088804c427816 */ /* 0x004fca00000000ff */
[----:B------:R-:W-:-:S07]  /*3400*/  IMAD R77, R66, R73, RZ ;  /* 0x00000049424d7224 */ /* 0x000fce00078e02ff */
.L_x_45:
[----:B------:R-:W-:Y:S05]  /*3410*/  BSYNC B1 ;  /* 0x0000000000017941 */ /* 0x000fea0003800000 */
.L_x_44:
[----:B------:R-:W-:Y:S01]  /*3420*/  ISETP.GE.AND P1, PT, R84, 0x81, PT ;  /* 0x000000815400780c */ /* 0x000fe20003f26270 */
[----:B------:R-:W-:Y:S01]  /*3430*/  @!P2 IMAD R71, R71, R72, R77 ;  /* 0x000000484747a224 */ /* 0x000fe200078e024d */
[----:B------:R-:W-:Y:S01]  /*3440*/  IADD3.X R21, R91, R65, R69, P4, !PT ;  /* 0x000000415b157210 */ /* 0x000fe200027fe445 */
[----:B------:R-:W-:Y:S01]  /*3450*/  IMAD.WIDE.U32 R80, R85, R88, R80 ;  /* 0x0000005855507225 */ /* 0x000fe200078e0050 */
[----:B------:R-:W-:Y:S01]  /*3460*/  ISETP.LT.OR P4, PT, R3, 0x1, !P1 ;  /* 0x000000010300780c */ /* 0x000fe20004f81670 */
[----:B------:R-:W-:Y:S01]  /*3470*/  BSSY B1, `(.L_x_46) ;  /* 0x0000008000017945 */ /* 0x000fe20003800000 */
[----:B------:R2:W-:Y:S01]  /*3480*/  @!P2 STG.E.U8 desc[UR36][R6.64+0x9], R71 ;  /* 0x000009470600a986 */ /* 0x0005e2000c101124 */
[----:B------:R-:W-:Y:S01]  /*3490*/  IADD3 R64, P2, P5, R82, R90, R80 ;  /* 0x0000005a52407210 */ /* 0x000fe20007d5e050 */
[----:B------:R-:W-:-:S09]  /*34a0*/  IMAD.IADD R80, R69, 0x1, R81 ;  /* 0x0000000145507824 */ /* 0x000fd200078e0251 */
[----:B------:R-:W-:Y:S05]  /*34b0*/  @P4 BRA `(.L_x_47) ;  /* 0x00000000000c4947 */ /* 0x000fea0003800000 */
[----:B------:R-:W3:Y:S02]  /*34c0*/  LDG.E.U8 R76, desc[UR36][R20.64] ;  /* 0x00000024144c7981 */ /* 0x000ee4000c1e1100 */
[----:B---3--:R-:W-:-:S05]  /*34d0*/  PRMT R66, R76, 0x8880, RZ ;  /* 0x000088804c427816 */ /* 0x008fca00000000ff */
[----:B------:R-:W-:-:S07]  /*34e0*/  IMAD R77, R66, R73, RZ ;  /* 0x00000049424d7224 */ /* 0x000fce00078e02ff */
.L_x_47:
[----:B------:R-:W-:Y:S05]  /*34f0*/  BSYNC B1 ;  /* 0x0000000000017941 */ /* 0x000fea0003800000 */
.L_x_46:
[----:B-1----:R-:W-:Y:S01]  /*3500*/  @!P4 IMAD R67, R56, R72, R77 ;  /* 0x000000483843c224 */ /* 0x002fe200078e024d */
[----:B------:R-:W-:Y:S01]  /*3510*/  IADD3.X R65, R79, R91, R80, P2, P5 ;  /* 0x0000005b4f417210 */ /* 0x000fe200017ea450 */
[----:B------:R-:W-:Y:S01]  /*3520*/  BSSY B1, `(.L_x_48) ;  /* 0x0000009000017945 */ /* 0x000fe20003800000 */
[----:B------:R-:W-:Y:S02]  /*3530*/  ISETP.GE.AND P2, PT, R84, 0x89, PT ;  /* 0x000000895400780c */ /* 0x000fe40003f46270 */
[----:B------:R1:W-:Y:S01]  /*3540*/  @!P4 STG.E.U8 desc[UR36][R10.64], R67 ;  /* 0x000000430a00c986 */ /* 0x0003e2000c101124 */
[C---:B------:R-:W-:Y:S02]  /*3550*/  ISETP.LT.OR P4, PT, R3.reuse, 0x2, !P1 ;  /* 0x000000020300780c */ /* 0x040fe40004f81670 */
[----:B------:R-:W-:-:S11]  /*3560*/  ISETP.LT.OR P5, PT, R3, 0x1, !P2 ;  /* 0x000000010300780c */ /* 0x000fd600057a1670 */
[----:B-1----:R-:W-:Y:S05]  /*3570*/  @P4 BRA `(.L_x_49) ;  /* 0x00000000000c4947 */ /* 0x002fea0003800000 */
[----:B------:R-:W3:Y:S02]  /*3580*/  LDG.E.U8 R76, desc[UR36][R20.64+0x1] ;  /* 0x00000124144c7981 */ /* 0x000ee4000c1e1100 */
[----:B---3--:R-:W-:-:S05]  /*3590*/  PRMT R56, R76, 0x8880, RZ ;  /* 0x000088804c387816 */ /* 0x008fca00000000ff */
[----:B------:R-:W-:-:S07]  /*35a0*/  IMAD R77, R56, R73, RZ ;  /* 0x00000049384d7224 */ /* 0x000fce00078e02ff */
.L_x_49:
[----:B------:R-:W-:Y:S05]  /*35b0*/  BSYNC B1 ;  /* 0x0000000000017941 */ /* 0x000fea0003800000 */
.L_x_48:
[----:B------:R-:W-:Y:S01]  /*35c0*/  @!P4 IMAD R57, R57, R72, R77 ;  /* 0x000000483939c224 */ /* 0x000fe200078e024d */
[----:B------:R-:W-:Y:S04]  /*35d0*/  BSSY B1, `(.L_x_50) ;  /* 0x0000006000017945 */ /* 0x000fe80003800000 */
[----:B------:R1:W-:Y:S01]  /*35e0*/  @!P4 STG.E.U8 desc[UR36][R10.64+0x1], R57 ;  /* 0x000001390a00c986 */ /* 0x0003e2000c101124 */
[----:B------:R-:W-:Y:S05]  /*35f0*/  @P5 BRA `(.L_x_51) ;  /* 0x00000000000c5947 */ /* 0x000fea0003800000 */
[----:B------:R-:W3:Y:S02]  /*3600*/  LDG.E.U8 R76, desc[UR36][R64.64] ;  /* 0x00000024404c7981 */ /* 0x000ee4000c1e1100 */
[----:B---3--:R-:W-:-:S05]  /*3610*/  PRMT R56, R76, 0x8880, RZ ;  /* 0x000088804c387816 */ /* 0x008fca00000000ff */
[----:B------:R-:W-:-:S07]  /*3620*/  IMAD R77, R56, R73, RZ ;  /* 0x00000049384d7224 */ /* 0x000fce00078e02ff */
.L_x_51:
[----:B------:R-:W-:Y:S05]  /*3630*/  BSYNC B1 ;  /* 0x0000000000017941 */ /* 0x000fea0003800000 */
.L_x_50:
[C---:B------:R-:W-:Y:S01]  /*3640*/  ISETP.LT.OR P4, PT, R3.reuse, 0x2, !P2 ;  /* 0x000000020300780c */ /* 0x040fe20005781670 */
[----:B-1----:R-:W-:Y:S01]  /*3650*/  @!P5 IMAD R57, R58, R72, R77 ;  /* 0x000000483a39d224 */ /* 0x002fe200078e024d */
[----:B------:R-:W-:Y:S04]  /*3660*/  BSSY B1, `(.L_x_52) ;  /* 0x0000007000017945 */ /* 0x000fe80003800000 */
[----:B------:R1:W-:Y:S01]  /*3670*/  @!P5 STG.E.U8 desc[UR36][R8.64], R57 ;  /* 0x000000390800d986 */ /* 0x0003e2000c101124 */
[----:B------:R-:W-:-:S06]  /*3680*/  ISETP.LT.OR P5, PT, R3, 0x9, !P1 ;  /* 0x000000090300780c */ /* 0x000fcc0004fa1670 */
[----:B------:R-:W-:Y:S07]  /*3690*/  @P4 BRA `(.L_x_53) ;  /* 0x00000000000c4947 */ /* 0x000fee0003800000 */
[----:B------:R-:W3:Y:S02]  /*36a0*/  LDG.E.U8 R76, desc[UR36][R64.64+0x1] ;  /* 0x00000124404c7981 */ /* 0x000ee4000c1e1100 */
[----:B---3--:R-:W-:-:S05]  /*36b0*/  PRMT R56, R76, 0x8880, RZ ;  /* 0x000088804c387816 */ /* 0x008fca00000000ff */
[----:B------:R-:W-:-:S07]  /*36c0*/  IMAD R77, R56, R73, RZ ;  /* 0x00000049384d7224 */ /* 0x000fce00078e02ff */
.L_x_53:
[----:B------:R-:W-:Y:S05]  /*36d0*/  BSYNC B1 ;  /* 0x0000000000017941 */ /* 0x000fea0003800000 */
.L_x_52:
[----:B------:R-:W-:Y:S01]  /*36e0*/  @!P4 IMAD R59, R59, R72, R77 ;  /* 0x000000483b3bc224 */ /* 0x000fe200078e024d */
[----:B------:R-:W-:Y:S04]  /*36f0*/  BSSY B1, `(.L_x_54) ;  /* 0x0000006000017945 */ /* 0x000fe80003800000 */
[----:B------:R3:W-:Y:S01]  /*3700*/  @!P4 STG.E.U8 desc[UR36][R8.64+0x1], R59 ;  /* 0x0000013b0800c986 */ /* 0x0007e2000c101124 */
[----:B------:R-:W-:Y:S05]  /*3710*/  @P5 BRA `(.L_x_55) ;  /* 0x00000000000c5947 */ /* 0x000fea0003800000 */
[----:B------:R-:W4:Y:S02]  /*3720*/  LDG.E.U8 R76, desc[UR36][R20.64+0x8] ;  /* 0x00000824144c7981 */ /* 0x000f24000c1e1100 */
[----:B----4-:R-:W-:-:S05]  /*3730*/  PRMT R56, R76, 0x8880, RZ ;  /* 0x000088804c387816 */ /* 0x010fca00000000ff */
[----:B------:R-:W-:-:S07]  /*3740*/  IMAD R77, R56, R73, RZ ;  /* 0x00000049384d7224 */ /* 0x000fce00078e02ff */
.L_x_55:
[----:B------:R-:W-:Y:S05]  /*3750*/  BSYNC B1 ;  /* 0x0000000000017941 */ /* 0x000fea0003800000 */
.L_x_54:
[C---:B------:R-:W-:Y:S01]  /*3760*/  ISETP.LT.OR P4, PT, R3.reuse, 0xa, !P1 ;  /* 0x0000000a0300780c */ /* 0x040fe20004f81670 */
[----:B-1----:R-:W-:Y:S01]  /*3770*/  @!P5 IMAD R57, R60, R72, R77 ;  /* 0x000000483c39d224 */ /* 0x002fe200078e024d */
[----:B------:R-:W-:Y:S04]  /*3780*/  BSSY B1, `(.L_x_56) ;  /* 0x0000007000017945 */ /* 0x000fe80003800000 */
[----:B------:R1:W-:Y:S01]  /*3790*/  @!P5 STG.E.U8 desc[UR36][R10.64+0x8], R57 ;  /* 0x000008390a00d986 */ /* 0x0003e2000c101124 */
[----:B------:R-:W-:-:S06]  /*37a0*/  ISETP.LT.OR P5, PT, R3, 0x9, !P2 ;  /* 0x000000090300780c */ /* 0x000fcc00057a1670 */
[----:B------:R-:W-:Y:S07]  /*37b0*/  @P4 BRA `(.L_x_57) ;  /* 0x00000000000c4947 */ /* 0x000fee0003800000 */
[----:B------:R-:W4:Y:S02]  /*37c0*/  LDG.E.U8 R76, desc[UR36][R20.64+0x9] ;  /* 0x00000924144c7981 */ /* 0x000f24000c1e1100 */
[----:B----4-:R-:W-:-:S05]  /*37d0*/  PRMT R56, R76, 0x8880, RZ ;  /* 0x000088804c387816 */ /* 0x010fca00000000ff */
[----:B------:R-:W-:-:S07]  /*37e0*/  IMAD R77, R56, R73, RZ ;  /* 0x00000049384d7224 */ /* 0x000fce00078e02ff */
.L_x_57:
[----:B------:R-:W-:Y:S05]  /*37f0*/  BSYNC B1 ;  /* 0x0000000000017941 */ /* 0x000fea0003800000 */
.L_x_56:
[----:B------:R-:W-:Y:S01]  /*3800*/  @!P4 IMAD R61, R61, R72, R77 ;  /* 0x000000483d3dc224 */ /* 0x000fe200078e024d */
[----:B------:R-:W-:Y:S04]  /*3810*/  BSSY B1, `(.L_x_58) ;  /* 0x0000006000017945 */ /* 0x000fe80003800000 */
[----:B------:R4:W-:Y:S01]  /*3820*/  @!P4 STG.E.U8 desc[UR36][R10.64+0x9], R61 ;  /* 0x0000093d0a00c986 */ /* 0x0009e2000c101124 */
[----:B------:R-:W-:Y:S05]  /*3830*/  @P5 BRA `(.L_x_59) ;  /* 0x00000000000c5947 */ /* 0x000fea0003800000 */
[----:B------:R-:W5:Y:S02]  /*3840*/  LDG.E.U8 R76, desc[UR36][R64.64+0x8] ;  /* 0x00000824404c7981 */ /* 0x000f64000c1e1100 */
[----:B-----5:R-:W-:-:S05]  /*3850*/  PRMT R56, R76, 0x8880, RZ ;  /* 0x000088804c387816 */ /* 0x020fca00000000ff */
[----:B------:R-:W-:-:S07]  /*3860*/  IMAD R77, R56, R73, RZ ;  /* 0x00000049384d7224 */ /* 0x000fce00078e02ff */
.L_x_59:
[----:B------:R-:W-:Y:S05]  /*3870*/  BSYNC B1 ;  /* 0x0000000000017941 */ /* 0x000fea0003800000 */
.L_x_58:
[C---:B------:R-:W-:Y:S01]  /*3880*/  ISETP.LT.OR P4, PT, R3.reuse, 0xa, !P2 ;  /* 0x0000000a0300780c */ /* 0x040fe20005781670 */
[----:B-1----:R-:W-:Y:S01]  /*3890*/  @!P5 IMAD R57, R62, R72, R77 ;  /* 0x000000483e39d224 */ /* 0x002fe200078e024d */
[----:B------:R-:W-:Y:S04]  /*38a0*/  BSSY B1, `(.L_x_60) ;  /* 0x0000007000017945 */ /* 0x000fe80003800000 */
[----:B------:R1:W-:Y:S01]  /*38b0*/  @!P5 STG.E.U8 desc[UR36][R8.64+0x8], R57 ;  /* 0x000008390800d986 */ /* 0x0003e2000c101124 */
[----:B------:R-:W-:-:S06]  /*38c0*/  ISETP.LT.OR P5, PT, R3, 0x11, !P3 ;  /* 0x000000110300780c */ /* 0x000fcc0005fa1670 */
[----:B------:R-:W-:Y:S07]  /*38d0*/  @P4 BRA `(.L_x_61) ;  /* 0x00000000000c4947 */ /* 0x000fee0003800000 */
[----:B------:R-:W5:Y:S02]  /*38e0*/  LDG.E.U8 R76, desc[UR36][R64.64+0x9] ;  /* 0x00000924404c7981 */ /* 0x000f64000c1e1100 */
[----:B-----5:R-:W-:-:S05]  /*38f0*/  PRMT R56, R76, 0x8880, RZ ;  /* 0x000088804c387816 */ /* 0x020fca00000000ff */
[----:B------:R-:W-:-:S07]  /*3900*/  IMAD R77, R56, R73, RZ ;  /* 0x00000049384d7224 */ /* 0x000fce00078e02ff */
.L_x_61:
[----:B------:R-:W-:Y:S05]  /*3910*/  BSYNC B1 ;  /* 0x0000000000017941 */ /* 0x000fea0003800000 */
.L_x_60:
[----:B------:R-:W-:Y:S01]  /*3920*/  @!P4 IMAD R63, R63, R72, R77 ;  /* 0x000000483f3fc224 */ /* 0x000fe200078e024d */
[----:B------:R-:W-:Y:S04]  /*3930*/  BSSY B1, `(.L_x_62) ;  /* 0x0000006000017945 */ /* 0x000fe80003800000 */
[----:B------:R0:W-:Y:S01]  /*3940*/  @!P4 STG.E.U8 desc[UR36][R8.64+0x9], R63 ;  /* 0x0000093f0800c986 */ /* 0x0001e2000c101124 */
[----:B------:R-:W-:Y:S05]  /*3950*/  @P5 BRA `(.L_x_63) ;  /* 0x00000000000c5947 */ /* 0x000fea0003800000 */
[----:B------:R-:W5:Y:S02]  /*3960*/  LDG.E.U8 R76, desc[UR36][R12.64+0x10] ;  /* 0x000010240c4c7981 */ /* 0x000f64000c1e1100 */
[----:B-----5:R-:W-:-:S05]  /*3970*/  PRMT R56, R76, 0x8880, RZ ;  /* 0x000088804c387816 */ /* 0x020fca00000000ff */
[----:B------:R-:W-:-:S07]  /*3980*/  IMAD R77, R56, R73, RZ ;  /* 0x00000049384d7224 */ /* 0x000fce00078e02ff */
.L_x_63:
[----:B------:R-:W-:Y:S05]  /*3990*/  BSYNC B1 ;  /* 0x0000000000017941 */ /* 0x000fea0003800000 */
.L_x_62:
        /* <DEDUP_REMOVED lines=9> */
.L_x_65:
[----:B------:R-:W-:Y:S05]  /*3a30*/  BSYNC B1 ;  /* 0x0000000000017941 */ /* 0x000fea0003800000 */
.L_x_64:
[----:B------:R-:W-:Y:S01]  /*3a40*/  @!P4 IMAD R49, R49, R72, R77 ;  /* 0x000000483131c224 */ /* 0x000fe200078e024d */
[----:B------:R-:W-:Y:S04]  /*3a50*/  BSSY B1, `(.L_x_66) ;  /* 0x0000006000017945 */ /* 0x000fe80003800000 */
[----:B------:R0:W-:Y:S01]  /*3a60*/  @!P4 STG.E.U8 desc[UR36][R4.64+0x11], R49 ;  /* 0x000011310400c986 */ /* 0x0001e2000c101124 */
[----:B------:R-:W-:Y:S05]  /*3a70*/  @P5 BRA `(.L_x_67) ;  /* 0x00000000000c5947 */ /* 0x000fea0003800000 */
[----:B------:R-:W5:Y:S02]  /*3a80*/  LDG.E.U8 R76, desc[UR36][R14.64+0x10] ;  /* 0x000010240e4c7981 */ /* 0x000f64000c1e1100 */
[----:B-----5:R-:W-:-:S05]  /*3a90*/  PRMT R48, R76, 0x8880, RZ ;  /* 0x000088804c307816 */ /* 0x020fca00000000ff */
[----:B------:R-:W-:-:S07]  /*3aa0*/  IMAD R77, R48, R73, RZ ;  /* 0x00000049304d7224 */ /* 0x000fce00078e02ff */
.L_x_67:
[----:B------:R-:W-:Y:S05]  /*3ab0*/  BSYNC B1 ;  /* 0x0000000000017941 */ /* 0x000fea0003800000 */
.L_x_66:
[C---:B------:R-:W-:Y:S01]  /*3ac0*/  ISETP.LT.OR P4, PT, R3.reuse, 0x12, !P0 ;  /* 0x000000120300780c */ /* 0x040fe20004781670 */
[----:B0-----:R-:W-:Y:S01]  /*3ad0*/  @!P5 IMAD R49, R50, R72, R77 ;  /* 0x000000483231d224 */ /* 0x001fe200078e024d */
[----:B------:R-:W-:Y:S04]  /*3ae0*/  BSSY B1, `(.L_x_68) ;  /* 0x0000007000017945 */ /* 0x000fe80003800000 */
[----:B------:R0:W-:Y:S01]  /*3af0*/  @!P5 STG.E.U8 desc[UR36][R6.64+0x10], R49 ;  /* 0x000010310600d986 */ /* 0x0001e2000c101124 */
[----:B------:R-:W-:-:S06]  /*3b00*/  ISETP.LT.OR P5, PT, R3, 0x19, !P3 ;  /* 0x000000190300780c */ /* 0x000fcc0005fa1670 */
[----:B------:R-:W-:Y:S07]  /*3b10*/  @P4 BRA `(.L_x_69) ;  /* 0x00000000000c4947 */ /* 0x000fee0003800000 */
[----:B------:R-:W5:Y:S02]  /*3b20*/  LDG.E.U8 R76, desc[UR36][R14.64+0x11] ;  /* 0x000011240e4c7981 */ /* 0x000f64000c1e1100 */
[----:B-----5:R-:W-:-:S05]  /*3b30*/  PRMT R48, R76, 0x8880, RZ ;  /* 0x000088804c307816 */ /* 0x020fca00000000ff */
[----:B------:R-:W-:-:S07]  /*3b40*/  IMAD R77, R48, R73, RZ ;  /* 0x00000049304d7224 */ /* 0x000fce00078e02ff */
.L_x_69:
[----:B------:R-:W-:Y:S05]  /*3b50*/  BSYNC B1 ;  /* 0x0000000000017941 */ /* 0x000fea0003800000 */
.L_x_68:
[----:B------:R-:W-:Y:S01]  /*3b60*/  @!P4 IMAD R51, R51, R72, R77 ;  /* 0x000000483333c224 */ /* 0x000fe200078e024d */
[----:B------:R-:W-:Y:S04]  /*3b70*/  BSSY B1, `(.L_x_70) ;  /* 0x0000006000017945 */ /* 0x000fe80003800000 */
[----:B------:R0:W-:Y:S01]  /*3b80*/  @!P4 STG.E.U8 desc[UR36][R6.64+0x11], R51 ;  /* 0x000011330600c986 */ /* 0x0001e2000c101124 */
[----:B------:R-:W-:Y:S05]  /*3b90*/  @P5 BRA `(.L_x_71) ;  /* 0x00000000000c5947 */ /* 0x000fea0003800000 */
[----:B------:R-:W5:Y:S02]  /*3ba0*/  LDG.E.U8 R76, desc[UR36][R12.64+0x18] ;  /* 0x000018240c4c7981 */ /* 0x000f64000c1e1100 */
[----:B-----5:R-:W-:-:S05]  /*3bb0*/  PRMT R48, R76, 0x8880, RZ ;  /* 0x000088804c307816 */ /* 0x020fca00000000ff */
[----:B------:R-:W-:-:S07]  /*3bc0*/  IMAD R77, R48, R73, RZ ;  /* 0x00000049304d7224 */ /* 0x000fce00078e02ff */
.L_x_71:
[----:B------:R-:W-:Y:S05]  /*3bd0*/  BSYNC B1 ;  /* 0x0000000000017941 */ /* 0x000fea0003800000 */
.L_x_70:
        /* <DEDUP_REMOVED lines=9> */
.L_x_73:
[----:B------:R-:W-:Y:S05]  /*3c70*/  BSYNC B1 ;  /* 0x0000000000017941 */ /* 0x000fea0003800000 */
.L_x_72:
[----:B------:R-:W-:Y:S01]  /*3c80*/  @!P4 IMAD R53, R53, R72, R77 ;  /* 0x000000483535c224 */ /* 0x000fe200078e024d */
[----:B------:R-:W-:Y:S04]  /*3c90*/  BSSY B1, `(.L_x_74) ;  /* 0x0000006000017945 */ /* 0x000fe80003800000 */
[----:B------:R0:W-:Y:S01]  /*3ca0*/  @!P4 STG.E.U8 desc[UR36][R4.64+0x19], R53 ;  /* 0x000019350400c986 */ /* 0x0001e2000c101124 */
[----:B------:R-:W-:Y:S05]  /*3cb0*/  @P5 BRA `(.L_x_75) ;  /* 0x00000000000c5947 */ /* 0x000fea0003800000 */
[----:B------:R-:W5:Y:S02]  /*3cc0*/  LDG.E.U8 R76, desc[UR36][R14.64+0x18] ;  /* 0x000018240e4c7981 */ /* 0x000f64000c1e1100 */
[----:B-----5:R-:W-:-:S05]  /*3cd0*/  PRMT R48, R76, 0x8880, RZ ;  /* 0x000088804c307816 */ /* 0x020fca00000000ff */
[----:B------:R-:W-:-:S07]  /*3ce0*/  IMAD R77, R48, R73, RZ ;  /* 0x00000049304d7224 */ /* 0x000fce00078e02ff */
.L_x_75:
[----:B------:R-:W-:Y:S05]  /*3cf0*/  BSYNC B1 ;  /* 0x0000000000017941 */ /* 0x000fea0003800000 */
.L_x_74:
        /* <DEDUP_REMOVED lines=9> */
.L_x_77:
[----:B------:R-:W-:Y:S05]  /*3d90*/  BSYNC B1 ;  /* 0x0000000000017941 */ /* 0x000fea0003800000 */
.L_x_76:
[----:B------:R-:W-:Y:S01]  /*3da0*/  @!P4 IMAD R55, R55, R72, R77 ;  /* 0x000000483737c224 */ /* 0x000fe200078e024d */
[----:B------:R-:W-:Y:S04]  /*3db0*/  BSSY B1, `(.L_x_78) ;  /* 0x0000006000017945 */ /* 0x000fe80003800000 */
[----:B------:R0:W-:Y:S01]  /*3dc0*/  @!P4 STG.E.U8 desc[UR36][R6.64+0x19], R55 ;  /* 0x000019370600c986 */ /* 0x0001e2000c101124 */
[----:B------:R-:W-:Y:S05]  /*3dd0*/  @P5 BRA `(.L_x_79) ;  /* 0x00000000000c5947 */ /* 0x000fea0003800000 */
[----:B------:R-:W5:Y:S02]  /*3de0*/  LDG.E.U8 R76, desc[UR36][R20.64+0x10] ;  /* 0x00001024144c7981 */ /* 0x000f64000c1e1100 */
[----:B-----5:R-:W-:-:S05]  /*3df0*/  PRMT R48, R76, 0x8880, RZ ;  /* 0x000088804c307816 */ /* 0x020fca00000000ff */
[----:B------:R-:W-:-:S07]  /*3e00*/  IMAD R77, R48, R73, RZ ;  /* 0x00000049304d7224 */ /* 0x000fce00078e02ff */
.L_x_79:
[----:B------:R-:W-:Y:S05]  /*3e10*/  BSYNC B1 ;  /* 0x0000000000017941 */ /* 0x000fea0003800000 */
.L_x_78:
        /* <DEDUP_REMOVED lines=9> */
.L_x_81:
[----:B------:R-:W-:Y:S05]  /*3eb0*/  BSYNC B1 ;  /* 0x0000000000017941 */ /* 0x000fea0003800000 */
.L_x_80:
[----:B------:R-:W-:Y:S01]  /*3ec0*/  @!P4 IMAD R41, R41, R72, R77 ;  /* 0x000000482929c224 */ /* 0x000fe200078e024d */
[----:B------:R-:W-:Y:S04]  /*3ed0*/  BSSY B1, `(.L_x_82) ;  /* 0x0000006000017945 */ /* 0x000fe80003800000 */
[----:B------:R0:W-:Y:S01]  /*3ee0*/  @!P4 STG.E.U8 desc[UR36][R10.64+0x11], R41 ;  /* 0x000011290a00c986 */ /* 0x0001e2000c101124 */
[----:B------:R-:W-:Y:S05]  /*3ef0*/  @P5 BRA `(.L_x_83) ;  /* 0x00000000000c5947 */ /* 0x000fea0003800000 */
[----:B------:R-:W5:Y:S02]  /*3f00*/  LDG.E.U8 R76, desc[UR36][R64.64+0x10] ;  /* 0x00001024404c7981 */ /* 0x000f64000c1e1100 */
[----:B-----5:R-:W-:-:S05]  /*3f10*/  PRMT R40, R76, 0x8880, RZ ;  /* 0x000088804c287816 */ /* 0x020fca00000000ff */
[----:B------:R-:W-:-:S07]  /*3f20*/  IMAD R77, R40, R73, RZ ;  /* 0x00000049284d7224 */ /* 0x000fce00078e02ff */
.L_x_83:
[----:B------:R-:W-:Y:S05]  /*3f30*/  BSYNC B1 ;  /* 0x0000000000017941 */ /* 0x000fea0003800000 */
.L_x_82:
        /* <DEDUP_REMOVED lines=9> */
.L_x_85:
[----:B------:R-:W-:Y:S05]  /*3fd0*/  BSYNC B1 ;  /* 0x0000000000017941 */ /* 0x000fea0003800000 */
.L_x_84:
[----:B------:R-:W-:Y:S01]  /*3fe0*/  @!P4 IMAD R43, R43, R72, R77 ;  /* 0x000000482b2bc224 */ /* 0x000fe200078e024d */
[----:B------:R-:W-:Y:S04]  /*3ff0*/  BSSY B1, `(.L_x_86) ;  /* 0x0000006000017945 */ /* 0x000fe80003800000 */
[----:B------:R0:W-:Y:S01]  /*4000*/  @!P4 STG.E.U8 desc[UR36][R8.64+0x11], R43 ;  /* 0x0000112b0800c986 */ /* 0x0001e2000c101124 */
[----:B------:R-:W-:Y:S05]  /*4010*/  @P5 BRA `(.L_x_87) ;  /* 0x00000000000c5947 */ /* 0x000fea0003800000 */
[----:B------:R-:W5:Y:S02]  /*4020*/  LDG.E.U8 R76, desc[UR36][R20.64+0x18] ;  /* 0x00001824144c7981 */ /* 0x000f64000c1e1100 */
[----:B-----5:R-:W-:-:S05]  /*4030*/  PRMT R40, R76, 0x8880, RZ ;  /* 0x000088804c287816 */ /* 0x020fca00000000ff */
[----:B------:R-:W-:-:S07]  /*4040*/  IMAD R77, R40, R73, RZ ;  /* 0x00000049284d7224 */ /* 0x000fce00078e02ff */
.L_x_87:
[----:B------:R-:W-:Y:S05]  /*4050*/  BSYNC B1 ;  /* 0x0000000000017941 */ /* 0x000fea0003800000 */
.L_x_86:
        /* <DEDUP_REMOVED lines=9> */
.L_x_89:
[----:B------:R-:W-:Y:S05]  /*40f0*/  BSYNC B1 ;  /* 0x0000000000017941 */ /* 0x000fea0003800000 */
.L_x_88:
[----:B------:R-:W-:Y:S01]  /*4100*/  @!P4 IMAD R45, R45, R72, R77 ;  /* 0x000000482d2dc224 */ /* 0x000fe200078e024d */
[----:B------:R-:W-:Y:S04]  /*4110*/  BSSY B1, `(.L_x_90) ;  /* 0x0000006000017945 */ /* 0x000fe80003800000 */
[----:B------:R0:W-:Y:S01]  /*4120*/  @!P4 STG.E.U8 desc[UR36][R10.64+0x19], R45 ;  /* 0x0000192d0a00c986 */ /* 0x0001e2000c101124 */
[----:B------:R-:W-:Y:S05]  /*4130*/  @P5 BRA `(.L_x_91) ;  /* 0x00000000000c5947 */ /* 0x000fea0003800000 */
[----:B------:R-:W5:Y:S02]  /*4140*/  LDG.E.U8 R76, desc[UR36][R64.64+0x18] ;  /* 0x00001824404c7981 */ /* 0x000f64000c1e1100 */
[----:B-----5:R-:W-:-:S05]  /*4150*/  PRMT R40, R76, 0x8880, RZ ;  /* 0x000088804c287816 */ /* 0x020fca00000000ff */
[----:B------:R-:W-:-:S07]  /*4160*/  IMAD R77, R40, R73, RZ ;  /* 0x00000049284d7224 */ /* 0x000fce00078e02ff */
.L_x_91:
[----:B------:R-:W-:Y:S05]  /*4170*/  BSYNC B1 ;  /* 0x0000000000017941 */ /* 0x000fea0003800000 */
.L_x_90:
        /* <DEDUP_REMOVED lines=9> */
.L_x_93:
[----:B------:R-:W-:Y:S05]  /*4210*/  BSYNC B1 ;  /* 0x0000000000017941 */ /* 0x000fea0003800000 */
.L_x_92:
[----:B------:R-:W-:Y:S01]  /*4220*/  @!P4 IMAD R47, R47, R72, R77 ;  /* 0x000000482f2fc224 */ /* 0x000fe200078e024d */
[----:B------:R-:W-:Y:S04]  /*4230*/  BSSY B1, `(.L_x_94) ;  /* 0x0000006000017945 */ /* 0x000fe80003800000 */
[----:B------:R0:W-:Y:S01]  /*4240*/  @!P4 STG.E.U8 desc[UR36][R8.64+0x19], R47 ;  /* 0x0000192f0800c986 */ /* 0x0001e2000c101124 */
[----:B------:R-:W-:Y:S05]  /*4250*/  @P5 BRA `(.L_x_95) ;  /* 0x00000000000c5947 */ /* 0x000fea0003800000 */
[----:B------:R-:W5:Y:S02]  /*4260*/  LDG.E.U8 R76, desc[UR36][R12.64+0x20] ;  /* 0x000020240c4c7981 */ /* 0x000f64000c1e1100 */
[----:B-----5:R-:W-:-:S05]  /*4270*/  PRMT R40, R76, 0x8880, RZ ;  /* 0x000088804c287816 */ /* 0x020fca00000000ff */
[----:B------:R-:W-:-:S07]  /*4280*/  IMAD R77, R40, R73, RZ ;  /* 0x00000049284d7224 */ /* 0x000fce00078e02ff */
.L_x_95:
[----:B------:R-:W-:Y:S05]  /*4290*/  BSYNC B1 ;  /* 0x0000000000017941 */ /* 0x000fea0003800000 */
.L_x_94:
        /* <DEDUP_REMOVED lines=9> */
.L_x_97:
[----:B------:R-:W-:Y:S05]  /*4330*/  BSYNC B1 ;  /* 0x0000000000017941 */ /* 0x000fea0003800000 */
.L_x_96:
[----:B------:R-:W-:Y:S01]  /*4340*/  @!P4 IMAD R33, R33, R72, R77 ;  /* 0x000000482121c224 */ /* 0x000fe200078e024d */
[----:B------:R-:W-:Y:S04]  /*4350*/  BSSY B1, `(.L_x_98) ;  /* 0x0000006000017945 */ /* 0x000fe80003800000 */
[----:B------:R0:W-:Y:S01]  /*4360*/  @!P4 STG.E.U8 desc[UR36][R4.64+0x21], R33 ;  /* 0x000021210400c986 */ /* 0x0001e2000c101124 */
[----:B------:R-:W-:Y:S05]  /*4370*/  @P5 BRA `(.L_x_99) ;  /* 0x00000000000c5947 */ /* 0x000fea0003800000 */
[----:B------:R-:W5:Y:S02]  /*4380*/  LDG.E.U8 R76, desc[UR36][R14.64+0x20] ;  /* 0x000020240e4c7981 */ /* 0x000f64000c1e1100 */
[----:B-----5:R-:W-:-:S05]  /*4390*/  PRMT R32, R76, 0x8880, RZ ;  /* 0x000088804c207816 */ /* 0x020fca00000000ff */
[----:B------:R-:W-:-:S07]  /*43a0*/  IMAD R77, R32, R73, RZ ;  /* 0x00000049204d7224 */ /* 0x000fce00078e02ff */
.L_x_99:
[----:B------:R-:W-:Y:S05]  /*43b0*/  BSYNC B1 ;  /* 0x0000000000017941 */ /* 0x000fea0003800000 */
.L_x_98:
[C---:B------:R-:W-:Y:S01]  /*43c0*/  ISETP.LT.OR P4, PT, R3.reuse, 0x22, !P0 ;  /* 0x000000220300780c */ /* 0x040fe20004781670 */
[----:B0-----:R-:W-:Y:S01]  /*43d0*/  @!P5 IMAD R33, R34, R72, R77 ;  /* 0x000000482221d224 */ /* 0x001fe200078e024d */
[----:B------:R-:W-:Y:S04]  /*43e0*/  BSSY B1, `(.L_x_100) ;  /* 0x0000008000017945 */ /* 0x000fe80003800000 */
[----:B------:R0:W-:Y:S01]  /*43f0*/  @!P5 STG.E.U8 desc[UR36][R6.64+0x20], R33 ;  /* 0x000020210600d986 */ /* 0x0001e2000c101124 */
[C---:B------:R-:W-:Y:S02]  /*4400*/  ISETP.LT.OR P5, PT, R3.reuse, 0x29, !P3 ;  /* 0x000000290300780c */ /* 0x040fe40005fa1670 */
[----:B------:R-:W-:-:S04]  /*4410*/  ISETP.LT.OR P3, PT, R3, 0x2a, !P3 ;  /* 0x0000002a0300780c */ /* 0x000fc80005f61670 */
[----:B------:R-:W-:Y:S09]  /*4420*/  @P4 BRA `(.L_x_101) ;  /* 0x00000000000c4947 */ /* 0x000ff20003800000 */
[----:B------:R-:W5:Y:S02]  /*4430*/  LDG.E.U8 R76, desc[UR36][R14.64+0x21] ;  /* 0x000021240e4c7981 */ /* 0x000f64000c1e1100 */
[----:B-----5:R-:W-:-:S05]  /*4440*/  PRMT R32, R76, 0x8880, RZ ;  /* 0x000088804c207816 */ /* 0x020fca00000000ff */
[----:B------:R-:W-:-:S07]  /*4450*/  IMAD R77, R32, R73, RZ ;  /* 0x00000049204d7224 */ /* 0x000fce00078e02ff */
.L_x_101:
[----:B------:R-:W-:Y:S05]  /*4460*/  BSYNC B1 ;  /* 0x0000000000017941 */ /* 0x000fea0003800000 */
.L_x_100:
[----:B------:R-:W-:Y:S01]  /*4470*/  @!P4 IMAD R35, R35, R72, R77 ;  /* 0x000000482323c224 */ /* 0x000fe200078e024d */
[----:B------:R-:W-:Y:S04]  /*4480*/  BSSY B1, `(.L_x_102) ;  /* 0x0000006000017945 */ /* 0x000fe80003800000 */
[----:B------:R0:W-:Y:S01]  /*4490*/  @!P4 STG.E.U8 desc[UR36][R6.64+0x21], R35 ;  /* 0x000021230600c986 */ /* 0x0001e2000c101124 */
[----:B------:R-:W-:Y:S05]  /*44a0*/  @P5 BRA `(.L_x_103) ;  /* 0x00000000000c5947 */ /* 0x000fea0003800000 */
[----:B------:R-:W5:Y:S02]  /*44b0*/  LDG.E.U8 R76, desc[UR36][R12.64+0x28] ;  /* 0x000028240c4c7981 */ /* 0x000f64000c1e1100 */
[----:B-----5:R-:W-:-:S05]  /*44c0*/  PRMT R32, R76, 0x8880, RZ ;  /* 0x000088804c207816 */ /* 0x020fca00000000ff */
[----:B------:R-:W-:-:S07]  /*44d0*/  IMAD R77, R32, R73, RZ ;  /* 0x00000049204d7224 */ /* 0x000fce00078e02ff */
.L_x_103:
[----:B------:R-:W-:Y:S05]  /*44e0*/  BSYNC B1 ;  /* 0x0000000000017941 */ /* 0x000fea0003800000 */
.L_x_102:
[----:B0-----:R-:W-:Y:S01]  /*44f0*/  @!P5 IMAD R33, R36, R72, R77 ;  /* 0x000000482421d224 */ /* 0x001fe200078e024d */
[----:B------:R-:W-:Y:S04]  /*4500*/  BSSY B1, `(.L_x_104) ;  /* 0x0000006000017945 */ /* 0x000fe80003800000 */
[----:B------:R0:W-:Y:S01]  /*4510*/  @!P5 STG.E.U8 desc[UR36][R4.64+0x28], R33 ;  /* 0x000028210400d986 */ /* 0x0001e2000c101124 */
[----:B------:R-:W-:Y:S05]  /*4520*/  @P3 BRA `(.L_x_105) ;  /* 0x00000000000c3947 */ /* 0x000fea0003800000 */
[----:B------:R-:W5:Y:S02]  /*4530*/  LDG.E.U8 R76, desc[UR36][R12.64+0x29] ;  /* 0x000029240c4c7981 */ /* 0x000f64000c1e1100 */
[----:B-----5:R-:W-:-:S05]  /*4540*/  PRMT R32, R76, 0x8880, RZ ;  /* 0x000088804c207816 */ /* 0x020fca00000000ff */
[----:B------:R-:W-:-:S07]  /*4550*/  IMAD R77, R32, R73, RZ ;  /* 0x00000049204d7224 */ /* 0x000fce00078e02ff */
.L_x_105:
[----:B------:R-:W-:Y:S05]  /*4560*/  BSYNC B1 ;  /* 0x0000000000017941 */ /* 0x000fea0003800000 */
.L_x_104:
[----:B------:R-:W-:Y:S01]  /*4570*/  ISETP.LT.OR P4, PT, R3, 0x29, !P0 ;  /* 0x000000290300780c */ /* 0x000fe20004781670 */
[----:B------:R-:W-:Y:S01]  /*4580*/  @!P3 IMAD R37, R37, R72, R77 ;  /* 0x000000482525b224 */ /* 0x000fe200078e024d */
[----:B------:R-:W-:Y:S01]  /*4590*/  BSSY B1, `(.L_x_106) ;  /* 0x0000009000017945 */ /* 0x000fe20003800000 */
[C---:B------:R-:W-:Y:S02]  /*45a0*/  ISETP.LT.OR P0, PT, R3.reuse, 0x2a, !P0 ;  /* 0x0000002a0300780c */ /* 0x040fe40004701670 */
[C---:B------:R-:W-:Y:S01]  /*45b0*/  ISETP.LT.OR P5, PT, R3.reuse, 0x21, !P1 ;  /* 0x000000210300780c */ /* 0x040fe20004fa1670 */
[----:B------:R0:W-:Y:S01]  /*45c0*/  @!P3 STG.E.U8 desc[UR36][R4.64+0x29], R37 ;  /* 0x000029250400b986 */ /* 0x0001e2000c101124 */
[----:B------:R-:W-:-:S06]  /*45d0*/  ISETP.LT.OR P3, PT, R3, 0x22, !P1 ;  /* 0x000000220300780c */ /* 0x000fcc0004f61670 */
[----:B------:R-:W-:Y:S07]  /*45e0*/  @P4 BRA `(.L_x_107) ;  /* 0x00000000000c4947 */ /* 0x000fee0003800000 */
[----:B------:R-:W0:Y:S02]  /*45f0*/  LDG.E.U8 R76, desc[UR36][R14.64+0x28] ;  /* 0x000028240e4c7981 */ /* 0x000e24000c1e1100 */
[----:B01----:R-:W-:-:S05]  /*4600*/  PRMT R4, R76, 0x8880, RZ ;  /* 0x000088804c047816 */ /* 0x003fca00000000ff */
[----:B------:R-:W-:-:S07]  /*4610*/  IMAD R77, R4, R73, RZ ;  /* 0x00000049044d7224 */ /* 0x000fce00078e02ff */
.L_x_107:
[----:B------:R-:W-:Y:S05]  /*4620*/  BSYNC B1 ;  /* 0x0000000000017941 */ /* 0x000fea0003800000 */
.L_x_106:
[----:B01----:R-:W-:Y:S01]  /*4630*/  @!P4 IMAD R5, R38, R72, R77 ;  /* 0x000000482605c224 */ /* 0x003fe200078e024d */
[----:B------:R-:W-:Y:S04]  /*4640*/  BSSY B1, `(.L_x_108) ;  /* 0x0000006000017945 */ /* 0x000fe80003800000 */
[----:B------:R0:W-:Y:S01]  /*4650*/  @!P4 STG.E.U8 desc[UR36][R6.64+0x28], R5 ;  /* 0x000028050600c986 */ /* 0x0001e2000c101124 */
[----:B------:R-:W-:Y:S05]  /*4660*/  @P0 BRA `(.L_x_109) ;  /* 0x00000000000c0947 */ /* 0x000fea0003800000 */
[----:B------:R-:W5:Y:S02]  /*4670*/  LDG.E.U8 R76, desc[UR36][R14.64+0x29] ;  /* 0x000029240e4c7981 */ /* 0x000f64000c1e1100 */
[----:B-----5:R-:W-:-:S05]  /*4680*/  PRMT R4, R76, 0x8880, RZ ;  /* 0x000088804c047816 */ /* 0x020fca00000000ff */
[----:B------:R-:W-:-:S07]  /*4690*/  IMAD R77, R4, R73, RZ ;  /* 0x00000049044d7224 */ /* 0x000fce00078e02ff */
.L_x_109:
[----:B------:R-:W-:Y:S05]  /*46a0*/  BSYNC B1 ;  /* 0x0000000000017941 */ /* 0x000fea0003800000 */
.L_x_108:
[----:B------:R-:W-:Y:S01]  /*46b0*/  @!P0 IMAD R39, R39, R72, R77 ;  /* 0x0000004827278224 */ /* 0x000fe200078e024d */
[----:B------:R-:W-:Y:S04]  /*46c0*/  BSSY B1, `(.L_x_110) ;  /* 0x0000006000017945 */ /* 0x000fe80003800000 */
[----:B------:R1:W-:Y:S01]  /*46d0*/  @!P0 STG.E.U8 desc[UR36][R6.64+0x29], R39 ;  /* 0x0000292706008986 */ /* 0x0003e2000c101124 */
[----:B------:R-:W-:Y:S05]  /*46e0*/  @P5 BRA `(.L_x_111) ;  /* 0x00000000000c5947 */ /* 0x000fea0003800000 */
[----:B------:R-:W5:Y:S02]  /*46f0*/  LDG.E.U8 R76, desc[UR36][R20.64+0x20] ;  /* 0x00002024144c7981 */ /* 0x000f64000c1e1100 */
[----:B-----5:R-:W-:-:S05]  /*4700*/  PRMT R4, R76, 0x8880, RZ ;  /* 0x000088804c047816 */ /* 0x020fca00000000ff */
[----:B------:R-:W-:-:S07]  /*4710*/  IMAD R77, R4, R73, RZ ;  /* 0x00000049044d7224 */ /* 0x000fce00078e02ff */
.L_x_111:
[----:B------:R-:W-:Y:S05]  /*4720*/  BSYNC B1 ;  /* 0x0000000000017941 */ /* 0x000fea0003800000 */
.L_x_110:
[----:B0-----:R-:W-:Y:S01]  /*4730*/  @!P5 IMAD R5, R24, R72, R77 ;  /* 0x000000481805d224 */ /* 0x001fe200078e024d */
[----:B------:R-:W-:Y:S04]  /*4740*/  BSSY B1, `(.L_x_112) ;  /* 0x0000006000017945 */ /* 0x000fe80003800000 */
[----:B------:R0:W-:Y:S01]  /*4750*/  @!P5 STG.E.U8 desc[UR36][R10.64+0x20], R5 ;  /* 0x000020050a00d986 */ /* 0x0001e2000c101124 */
[----:B------:R-:W-:Y:S05]  /*4760*/  @P3 BRA `(.L_x_113) ;  /* 0x00000000000c3947 */ /* 0x000fea0003800000 */
[----:B------:R-:W5:Y:S02]  /*4770*/  LDG.E.U8 R76, desc[UR36][R20.64+0x21] ;  /* 0x00002124144c7981 */ /* 0x000f64000c1e1100 */
[----:B-----5:R-:W-:-:S05]  /*4780*/  PRMT R4, R76, 0x8880, RZ ;  /* 0x000088804c047816 */ /* 0x020fca00000000ff */
[----:B------:R-:W-:-:S07]  /*4790*/  IMAD R77, R4, R73, RZ ;  /* 0x00000049044d7224 */ /* 0x000fce00078e02ff */
.L_x_113:
[----:B------:R-:W-:Y:S05]  /*47a0*/  BSYNC B1 ;  /* 0x0000000000017941 */ /* 0x000fea0003800000 */
.L_x_112:
[----:B------:R-:W-:Y:S01]  /*47b0*/  ISETP.LT.OR P4, PT, R3, 0x21, !P2 ;  /* 0x000000210300780c */ /* 0x000fe20005781670 */
[----:B------:R-:W-:Y:S01]  /*47c0*/  @!P3 IMAD R25, R25, R72, R77 ;  /* 0x000000481919b224 */ /* 0x000fe200078e024d */
[----:B------:R-:W-:Y:S01]  /*47d0*/  BSSY B1, `(.L_x_114) ;  /* 0x000000a000017945 */ /* 0x000fe20003800000 */
[C---:B------:R-:W-:Y:S02]  /*47e0*/  ISETP.LT.OR P0, PT, R3.reuse, 0x22, !P2 ;  /* 0x000000220300780c */ /* 0x040fe40005701670 */
[C---:B------:R-:W-:Y:S01]  /*47f0*/  ISETP.LT.OR P5, PT, R3.reuse, 0x29, !P2 ;  /* 0x000000290300780c */ /* 0x040fe200057a1670 */
[----:B------:R0:W-:Y:S01]  /*4800*/  @!P3 STG.E.U8 desc[UR36][R10.64+0x21], R25 ;  /* 0x000021190a00b986 */ /* 0x0001e2000c101124 */
[C---:B------:R-:W-:Y:S02]  /*4810*/  ISETP.LT.OR P3, PT, R3.reuse, 0x29, !P1 ;  /* 0x000000290300780c */ /* 0x040fe40004f61670 */
[----:B------:R-:W-:-:S04]  /*4820*/  ISETP.LT.OR P1, PT, R3, 0x2a, !P1 ;  /* 0x0000002a0300780c */ /* 0x000fc80004f21670 */
[----:B------:R-:W-:Y:S09]  /*4830*/  @P4 BRA `(.L_x_115) ;  /* 0x00000000000c4947 */ /* 0x000ff20003800000 */
[----:B------:R-:W5:Y:S02]  /*4840*/  LDG.E.U8 R76, desc[UR36][R64.64+0x20] ;  /* 0x00002024404c7981 */ /* 0x000f64000c1e1100 */
[----:B-----5:R-:W-:-:S05]  /*4850*/  PRMT R4, R76, 0x8880, RZ ;  /* 0x000088804c047816 */ /* 0x020fca00000000ff */
[----:B------:R-:W-:-:S07]  /*4860*/  IMAD R77, R4, R73, RZ ;  /* 0x00000049044d7224 */ /* 0x000fce00078e02ff */
.L_x_115:
[----:B------:R-:W-:Y:S05]  /*4870*/  BSYNC B1 ;  /* 0x0000000000017941 */ /* 0x000fea0003800000 */
.L_x_114:
[----:B0-----:R-:W-:Y:S01]  /*4880*/  @!P4 IMAD R5, R26, R72, R77 ;  /* 0x000000481a05c224 */ /* 0x001fe200078e024d */
[----:B------:R-:W-:Y:S04]  /*4890*/  BSSY B1, `(.L_x_116) ;  /* 0x0000006000017945 */ /* 0x000fe80003800000 */
[----:B------:R0:W-:Y:S01]  /*48a0*/  @!P4 STG.E.U8 desc[UR36][R8.64+0x20], R5 ;  /* 0x000020050800c986 */ /* 0x0001e2000c101124 */
[----:B------:R-:W-:Y:S05]  /*48b0*/  @P0 BRA `(.L_x_117) ;  /* 0x00000000000c0947 */ /* 0x000fea0003800000 */
[----:B------:R-:W5:Y:S02]  /*48c0*/  LDG.E.U8 R76, desc[UR36][R64.64+0x21] ;  /* 0x00002124404c7981 */ /* 0x000f64000c1e1100 */
[----:B-----5:R-:W-:-:S05]  /*48d0*/  PRMT R4, R76, 0x8880, RZ ;  /* 0x000088804c047816 */ /* 0x020fca00000000ff */
[----:B------:R-:W-:-:S07]  /*48e0*/  IMAD R77, R4, R73, RZ ;  /* 0x00000049044d7224 */ /* 0x000fce00078e02ff */
.L_x_117:
[----:B------:R-:W-:Y:S05]  /*48f0*/  BSYNC B1 ;  /* 0x0000000000017941 */ /* 0x000fea0003800000 */
.L_x_116:
[----:B------:R-:W-:Y:S01]  /*4900*/  @!P0 IMAD R27, R27, R72, R77 ;  /* 0x000000481b1b8224 */ /* 0x000fe200078e024d */
[----:B------:R-:W-:Y:S04]  /*4910*/  BSSY B1, `(.L_x_118) ;  /* 0x0000006000017945 */ /* 0x000fe80003800000 */
[----:B------:R0:W-:Y:S01]  /*4920*/  @!P0 STG.E.U8 desc[UR36][R8.64+0x21], R27 ;  /* 0x0000211b08008986 */ /* 0x0001e2000c101124 */
[----:B------:R-:W-:Y:S05]  /*4930*/  @P3 BRA `(.L_x_119) ;  /* 0x00000000000c3947 */ /* 0x000fea0003800000 */
[----:B------:R-:W5:Y:S02]  /*4940*/  LDG.E.U8 R76, desc[UR36][R20.64+0x28] ;  /* 0x00002824144c7981 */ /* 0x000f64000c1e1100 */
[----:B-----5:R-:W-:-:S05]  /*4950*/  PRMT R4, R76, 0x8880, RZ ;  /* 0x000088804c047816 */ /* 0x020fca00000000ff */
[----:B------:R-:W-:-:S07]  /*4960*/  IMAD R77, R4, R73, RZ ;  /* 0x00000049044d7224 */ /* 0x000fce00078e02ff */
.L_x_119:
[----:B------:R-:W-:Y:S05]  /*4970*/  BSYNC B1 ;  /* 0x0000000000017941 */ /* 0x000fea0003800000 */
.L_x_118:
[----:B0-----:R-:W-:Y:S01]  /*4980*/  @!P3 IMAD R5, R28, R72, R77 ;  /* 0x000000481c05b224 */ /* 0x001fe200078e024d */
[----:B------:R-:W-:Y:S04]  /*4990*/  BSSY B1, `(.L_x_120) ;  /* 0x0000006000017945 */ /* 0x000fe80003800000 */
[----:B------:R0:W-:Y:S01]  /*49a0*/  @!P3 STG.E.U8 desc[UR36][R10.64+0x28], R5 ;  /* 0x000028050a00b986 */ /* 0x0001e2000c101124 */
[----:B------:R-:W-:Y:S05]  /*49b0*/  @P1 BRA `(.L_x_121) ;  /* 0x00000000000c1947 */ /* 0x000fea0003800000 */
[----:B------:R-:W5:Y:S02]  /*49c0*/  LDG.E.U8 R76, desc[UR36][R20.64+0x29] ;  /* 0x00002924144c7981 */ /* 0x000f64000c1e1100 */
[----:B-----5:R-:W-:-:S05]  /*49d0*/  PRMT R4, R76, 0x8880, RZ ;  /* 0x000088804c047816 */ /* 0x020fca00000000ff */
[----:B------:R-:W-:-:S07]  /*49e0*/  IMAD R77, R4, R73, RZ ;  /* 0x00000049044d7224 */ /* 0x000fce00078e02ff */
.L_x_121:
[----:B------:R-:W-:Y:S05]  /*49f0*/  BSYNC B1 ;  /* 0x0000000000017941 */ /* 0x000fea0003800000 */
.L_x_120:
[----:B------:R-:W-:Y:S01]  /*4a00*/  @!P1 IMAD R29, R29, R72, R77 ;  /* 0x000000481d1d9224 */ /* 0x000fe200078e024d */
[----:B------:R-:W-:Y:S04]  /*4a10*/  BSSY B1, `(.L_x_122) ;  /* 0x0000006000017945 */ /* 0x000fe80003800000 */
[----:B------:R0:W-:Y:S01]  /*4a20*/  @!P1 STG.E.U8 desc[UR36][R10.64+0x29], R29 ;  /* 0x0000291d0a009986 */ /* 0x0001e2000c101124 */
[----:B------:R-:W-:Y:S05]  /*4a30*/  @P5 BRA `(.L_x_123) ;  /* 0x00000000000c5947 */ /* 0x000fea0003800000 */
[----:B------:R-:W5:Y:S02]  /*4a40*/  LDG.E.U8 R76, desc[UR36][R64.64+0x28] ;  /* 0x00002824404c7981 */ /* 0x000f64000c1e1100 */
[----:B-----5:R-:W-:-:S05]  /*4a50*/  PRMT R4, R76, 0x8880, RZ ;  /* 0x000088804c047816 */ /* 0x020fca00000000ff */
[----:B------:R-:W-:-:S07]  /*4a60*/  IMAD R77, R4, R73, RZ ;  /* 0x00000049044d7224 */ /* 0x000fce00078e02ff */
.L_x_123:
[----:B------:R-:W-:Y:S05]  /*4a70*/  BSYNC B1 ;  /* 0x0000000000017941 */ /* 0x000fea0003800000 */
.L_x_122:
[----:B0-----:R-:W-:Y:S01]  /*4a80*/  @!P5 IMAD R5, R30, R72, R77 ;  /* 0x000000481e05d224 */ /* 0x001fe200078e024d */
[----:B------:R-:W-:Y:S01]  /*4a90*/  ISETP.LT.OR P2, PT, R3, 0x2a, !P2 ;  /* 0x0000002a0300780c */ /* 0x000fe20005741670 */
[----:B------:R-:W-:Y:S03]  /*4aa0*/  BSSY B1, `(.L_x_124) ;  /* 0x0000006000017945 */ /* 0x000fe60003800000 */
[----:B------:R0:W-:Y:S09]  /*4ab0*/  @!P5 STG.E.U8 desc[UR36][R8.64+0x28], R5 ;  /* 0x000028050800d986 */ /* 0x0001f2000c101124 */
[----:B------:R-:W-:Y:S05]  /*4ac0*/  @P2 BRA `(.L_x_125) ;  /* 0x00000000000c2947 */ /* 0x000fea0003800000 */
[----:B------:R-:W5:Y:S02]  /*4ad0*/  LDG.E.U8 R76, desc[UR36][R64.64+0x29] ;  /* 0x00002924404c7981 */ /* 0x000f64000c1e1100 */
[----:B-----5:R-:W-:-:S05]  /*4ae0*/  PRMT R4, R76, 0x8880, RZ ;  /* 0x000088804c047816 */ /* 0x020fca00000000ff */
[----:B------:R-:W-:-:S07]  /*4af0*/  IMAD R77, R4, R73, RZ ;  /* 0x00000049044d7224 */ /* 0x000fce00078e02ff */
.L_x_125:
[----:B------:R-:W-:Y:S05]  /*4b00*/  BSYNC B1 ;  /* 0x0000000000017941 */ /* 0x000fea0003800000 */
.L_x_124:
[----:B------:R-:W-:Y:S01]  /*4b10*/  IMAD R31, R31, R72, R77 ;  /* 0x000000481f1f7224 */ /* 0x000fe200078e024d */
[----:B------:R-:W-:Y:S06]  /*4b20*/  @P2 BRA `(.L_x_126) ;  /* 0x0000000800582947 */ /* 0x000fec0003800000 */
[----:B------:R0:W-:Y:S01]  /*4b30*/  STG.E.U8 desc[UR36][R8.64+0x29], R31 ;  /* 0x0000291f08007986 */ /* 0x0001e2000c101124 */
[----:B------:R-:W-:Y:S05]  /*4b40*/  BRA `(.L_x_126) ;  /* 0x0000000800507947 */ /* 0x000fea0003800000 */
.L_x_29:
[C---:B------:R-:W-:Y:S02]  /*4b50*/  ISETP.GE.AND P2, PT, R84.reuse, 0x1, PT ;  /* 0x000000015400780c */ /* 0x040fe40003f46270 */
[----:B------:R-:W-:Y:S02]  /*4b60*/  ISETP.GE.AND P3, PT, R84, 0x9, PT ;  /* 0x000000095400780c */ /* 0x000fe40003f66270 */
[C---:B------:R-:W-:Y:S02]  /*4b70*/  ISETP.LT.OR P4, PT, R3.reuse, 0x1, !P2 ;  /* 0x000000010300780c */ /* 0x040fe40005781670 */
[C---:B------:R-:W-:Y:S02]  /*4b80*/  ISETP.LT.OR P5, PT, R3.reuse, 0x2, !P2 ;  /* 0x000000020300780c */ /* 0x040fe400057a1670 */
[C---:B------:R-:W-:Y:S02]  /*4b90*/  ISETP.LT.OR P0, PT, R3.reuse, 0x1, !P3 ;  /* 0x000000010300780c */ /* 0x040fe40005f01670 */
[----:B------:R-:W-:-:S07]  /*4ba0*/  ISETP.LT.OR P1, PT, R3, 0x2, !P3 ;  /* 0x000000020300780c */ /* 0x000fce0005f21670 */
[-C--:B------:R-:W-:Y:S02]  /*4bb0*/  @!P4 IMAD R13, R64, R72.reuse, RZ ;  /* 0x00000048400dc224 */ /* 0x080fe400078e02ff */
[-C--:B------:R-:W-:Y:S02]  /*4bc0*/  @!P5 IMAD R65, R65, R72.reuse, RZ ;  /* 0x000000484141d224 */ /* 0x080fe400078e02ff */
[-C--:B------:R-:W-:Y:S01]  /*4bd0*/  @!P0 IMAD R15, R66, R72.reuse, RZ ;  /* 0x00000048420f8224 */ /* 0x080fe200078e02ff */
[----:B------:R0:W-:Y:S01]  /*4be0*/  @!P4 STG.E.U8 desc[UR36][R4.64], R13 ;  /* 0x0000000d0400c986 */ /* 0x0001e2000c101124 */
[----:B------:R-:W-:Y:S01]  /*4bf0*/  ISETP.LT.OR P4, PT, R3, 0x9, !P2 ;  /* 0x000000090300780c */ /* 0x000fe20005781670 */
[----:B------:R-:W-:Y:S02]  /*4c00*/  @!P1 IMAD R67, R67, R72, RZ ;  /* 0x0000004843439224 */ /* 0x000fe400078e02ff */
[----:B------:R-:W-:Y:S01]  /*4c10*/  @!P5 STG.E.U8 desc[UR36][R4.64+0x1], R65 ;  /* 0x000001410400d986 */ /* 0x000fe2000c101124 */
[----:B------:R-:W-:-:S03]  /*4c20*/  ISETP.LT.OR P5, PT, R3, 0xa, !P2 ;  /* 0x0000000a0300780c */ /* 0x000fc600057a1670 */
[----:B------:R1:W-:Y:S01]  /*4c30*/  @!P0 STG.E.U8 desc[UR36][R6.64], R15 ;  /* 0x0000000f06008986 */ /* 0x0003e2000c101124 */
[----:B------:R-:W-:-:S03]  /*4c40*/  ISETP.LT.OR P0, PT, R3, 0x9, !P3 ;  /* 0x000000090300780c */ /* 0x000fc60005f01670 */
[----:B------:R-:W-:Y:S01]  /*4c50*/  @!P1 STG.E.U8 desc[UR36][R6.64+0x1], R67 ;  /* 0x0000014306009986 */ /* 0x000fe2000c101124 */
[----:B------:R-:W-:Y:S01]  /*4c60*/  ISETP.GE.AND P1, PT, R84, 0x81, PT ;  /* 0x000000815400780c */ /* 0x000fe20003f26270 */
[----:B------:R-:W-:-:S04]  /*4c70*/  @!P4 IMAD R21, R68, R72, RZ ;  /* 0x000000484415c224 */ /* 0x000fc800078e02ff */
[-C--:B------:R-:W-:Y:S01]  /*4c80*/  @!P5 IMAD R69, R69, R72.reuse, RZ ;  /* 0x000000484545d224 */ /* 0x080fe200078e02ff */
[----:B------:R2:W-:Y:S01]  /*4c90*/  @!P4 STG.E.U8 desc[UR36][R4.64+0x8], R21 ;  /* 0x000008150400c986 */ /* 0x0005e2000c101124 */
[C---:B------:R-:W-:Y:S02]  /*4ca0*/  ISETP.LT.OR P4, PT, R3.reuse, 0xa, !P3 ;  /* 0x0000000a0300780c */ /* 0x040fe40005f81670 */
[----:B0-----:R-:W-:Y:S01]  /*4cb0*/  @!P0 IMAD R13, R70, R72, RZ ;  /* 0x00000048460d8224 */ /* 0x001fe200078e02ff */
[----:B------:R-:W-:Y:S01]  /*4cc0*/  @!P5 STG.E.U8 desc[UR36][R4.64+0x9], R69 ;  /* 0x000009450400d986 */ /* 0x000fe2000c101124 */
[----:B------:R-:W-:-:S03]  /*4cd0*/  ISETP.LT.OR P5, PT, R3, 0x1, !P1 ;  /* 0x000000010300780c */ /* 0x000fc60004fa1670 */
[----:B------:R0:W-:Y:S01]  /*4ce0*/  @!P0 STG.E.U8 desc[UR36][R6.64+0x8], R13 ;  /* 0x0000080d06008986 */ /* 0x0001e2000c101124 */
[----:B------:R-:W-:-:S05]  /*4cf0*/  ISETP.GE.AND P0, PT, R84, 0x89, PT ;  /* 0x000000895400780c */ /* 0x000fca0003f06270 */
[----:B------:R-:W-:-:S04]  /*4d00*/  @!P4 IMAD R71, R71, R72, RZ ;  /* 0x000000484747c224 */ /* 0x000fc800078e02ff */
[----:B-1----:R-:W-:Y:S01]  /*4d10*/  @!P5 IMAD R15, R56, R72, RZ ;  /* 0x00000048380fd224 */ /* 0x002fe200078e02ff */
[----:B------:R-:W-:Y:S01]  /*4d20*/  @!P4 STG.E.U8 desc[UR36][R6.64+0x9], R71 ;  /* 0x000009470600c986 */ /* 0x000fe2000c101124 */
[----:B------:R-:W-:-:S03]  /*4d30*/  ISETP.LT.OR P4, PT, R3, 0x2, !P1 ;  /* 0x000000020300780c */ /* 0x000fc60004f81670 */
[----:B------:R1:W-:Y:S01]  /*4d40*/  @!P5 STG.E.U8 desc[UR36][R10.64], R15 ;  /* 0x0000000f0a00d986 */ /* 0x0003e2000c101124 */
[----:B------:R-:W-:-:S09]  /*4d50*/  ISETP.LT.OR P5, PT, R3, 0x1, !P0 ;  /* 0x000000010300780c */ /* 0x000fd200047a1670 */
[----:B------:R-:W-:-:S04]  /*4d60*/  @!P4 IMAD R57, R57, R72, RZ ;  /* 0x000000483939c224 */ /* 0x000fc800078e02ff */
[----:B--2---:R-:W-:Y:S01]  /*4d70*/  @!P5 IMAD R21, R58, R72, RZ ;  /* 0x000000483a15d224 */ /* 0x004fe200078e02ff */
[----:B------:R-:W-:Y:S01]  /*4d80*/  @!P4 STG.E.U8 desc[UR36][R10.64+0x1], R57 ;  /* 0x000001390a00c986 */ /* 0x000fe2000c101124 */
[----:B------:R-:W-:-:S03]  /*4d90*/  ISETP.LT.OR P4, PT, R3, 0x2, !P0 ;  /* 0x000000020300780c */ /* 0x000fc60004781670 */
[----:B------:R2:W-:Y:S01]  /*4da0*/  @!P5 STG.E.U8 desc[UR36][R8.64], R21 ;  /* 0x000000150800d986 */ /* 0x0005e2000c101124 */
[----:B------:R-:W-:-:S09]  /*4db0*/  ISETP.LT.OR P5, PT, R3, 0x9, !P1 ;  /* 0x000000090300780c */ /* 0x000fd20004fa1670 */
[----:B------:R-:W-:-:S04]  /*4dc0*/  @!P4 IMAD R59, R59, R72, RZ ;  /* 0x000000483b3bc224 */ /* 0x000fc800078e02ff */
[----:B0-----:R-:W-:Y:S01]  /*4dd0*/  @!P5 IMAD R13, R60, R72, RZ ;  /* 0x000000483c0dd224 */ /* 0x001fe200078e02ff */
[----:B------:R-:W-:Y:S01]  /*4de0*/  @!P4 STG.E.U8 desc[UR36][R8.64+0x1], R59 ;  /* 0x0000013b0800c986 */ /* 0x000fe2000c101124 */
[----:B------:R-:W-:-:S03]  /*4df0*/  ISETP.LT.OR P4, PT, R3, 0xa, !P1 ;  /* 0x0000000a0300780c */ /* 0x000fc60004f81670 */
[----:B------:R0:W-:Y:S01]  /*4e00*/  @!P5 STG.E.U8 desc[UR36][R10.64+0x8], R13 ;  /* 0x0000080d0a00d986 */ /* 0x0001e2000c101124 */
[----:B------:R-:W-:-:S09]  /*4e10*/  ISETP.LT.OR P5, PT, R3, 0x9, !P0 ;  /* 0x000000090300780c */ /* 0x000fd200047a1670 */
        /* <DEDUP_REMOVED lines=65> */
[C---:B------:R-:W-:Y:S02]  /*5230*/  ISETP.LT.OR P5, PT, R3.reuse, 0x29, !P2 ;  /* 0x000000290300780c */ /* 0x040fe400057a1670 */
[----:B------:R-:W-:-:S07]  /*5240*/  ISETP.LT.OR P2, PT, R3, 0x2a, !P2 ;  /* 0x0000002a0300780c */ /* 0x000fce0005741670 */
[----:B------:R-:W-:-:S04]  /*5250*/  @!P4 IMAD R35, R35, R72, RZ ;  /* 0x000000482323c224 */ /* 0x000fc800078e02ff */
[-C--:B0-----:R-:W-:Y:S01]  /*5260*/  @!P5 IMAD R13, R36, R72.reuse, RZ ;  /* 0x00000048240dd224 */ /* 0x081fe200078e02ff */
[----:B------:R-:W-:Y:S01]  /*5270*/  @!P4 STG.E.U8 desc[UR36][R6.64+0x21], R35 ;  /* 0x000021230600c986 */ /* 0x000fe2000c101124 */
[----:B------:R-:W-:Y:S01]  /*5280*/  @!P2 IMAD R37, R37, R72, RZ ;  /* 0x000000482525a224 */ /* 0x000fe200078e02ff */
[C---:B------:R-:W-:Y:S02]  /*5290*/  ISETP.LT.OR P4, PT, R3.reuse, 0x29, !P3 ;  /* 0x000000290300780c */ /* 0x040fe40005f81670 */
[C---:B------:R-:W-:Y:S01]  /*52a0*/  ISETP.LT.OR P3, PT, R3.reuse, 0x2a, !P3 ;  /* 0x0000002a0300780c */ /* 0x040fe20005f61670 */
[----:B------:R-:W-:Y:S01]  /*52b0*/  @!P5 STG.E.U8 desc[UR36][R4.64+0x28], R13 ;  /* 0x0000280d0400d986 */ /* 0x000fe2000c101124 */
[----:B------:R-:W-:-:S03]  /*52c0*/  ISETP.LT.OR P5, PT, R3, 0x21, !P1 ;  /* 0x000000210300780c */ /* 0x000fc60004fa1670 */
[----:B------:R0:W-:Y:S01]  /*52d0*/  @!P2 STG.E.U8 desc[UR36][R4.64+0x29], R37 ;  /* 0x000029250400a986 */ /* 0x0001e2000c101124 */
[----:B------:R-:W-:-:S05]  /*52e0*/  ISETP.LT.OR P2, PT, R3, 0x22, !P1 ;  /* 0x000000220300780c */ /* 0x000fca0004f41670 */
[-C--:B-1----:R-:W-:Y:S02]  /*52f0*/  @!P4 IMAD R15, R38, R72.reuse, RZ ;  /* 0x00000048260fc224 */ /* 0x082fe400078e02ff */
[-C--:B------:R-:W-:Y:S02]  /*5300*/  @!P3 IMAD R39, R39, R72.reuse, RZ ;  /* 0x000000482727b224 */ /* 0x080fe400078e02ff */
[-C--:B--2---:R-:W-:Y:S01]  /*5310*/  @!P5 IMAD R21, R24, R72.reuse, RZ ;  /* 0x000000481815d224 */ /* 0x084fe200078e02ff */
[----:B------:R-:W-:Y:S01]  /*5320*/  @!P4 STG.E.U8 desc[UR36][R6.64+0x28], R15 ;  /* 0x0000280f0600c986 */ /* 0x000fe2000c101124 */
[----:B------:R-:W-:Y:S02]  /*5330*/  ISETP.LT.OR P4, PT, R3, 0x22, !P0 ;  /* 0x000000220300780c */ /* 0x000fe40004781670 */
[----:B------:R-:W-:Y:S01]  /*5340*/  @!P2 IMAD R25, R25, R72, RZ ;  /* 0x000000481919a224 */ /* 0x000fe200078e02ff */
[----:B------:R1:W-:Y:S01]  /*5350*/  @!P3 STG.E.U8 desc[UR36][R6.64+0x29], R39 ;  /* 0x000029270600b986 */ /* 0x0003e2000c101124 */
[----:B------:R-:W-:-:S03]  /*5360*/  ISETP.LT.OR P3, PT, R3, 0x21, !P0 ;  /* 0x000000210300780c */ /* 0x000fc60004761670 */
[----:B------:R2:W-:Y:S01]  /*5370*/  @!P2 STG.E.U8 desc[UR36][R10.64+0x21], R25 ;  /* 0x000021190a00a986 */ /* 0x0005e2000c101124 */
[C---:B------:R-:W-:Y:S02]  /*5380*/  ISETP.LT.OR P2, PT, R3.reuse, 0x29, !P1 ;  /* 0x000000290300780c */ /* 0x040fe40004f41670 */
[C---:B------:R-:W-:Y:S01]  /*5390*/  ISETP.LT.OR P1, PT, R3.reuse, 0x2a, !P1 ;  /* 0x0000002a0300780c */ /* 0x040fe20004f21670 */
[----:B------:R2:W-:Y:S01]  /*53a0*/  @!P5 STG.E.U8 desc[UR36][R10.64+0x20], R21 ;  /* 0x000020150a00d986 */ /* 0x0005e2000c101124 */
[----:B------:R-:W-:Y:S01]  /*53b0*/  ISETP.LT.OR P5, PT, R3, 0x29, !P0 ;  /* 0x000000290300780c */ /* 0x000fe200047a1670 */
[----:B------:R-:W-:Y:S01]  /*53c0*/  @!P4 IMAD R27, R27, R72, RZ ;  /* 0x000000481b1bc224 */ /* 0x000fe200078e02ff */
[----:B------:R-:W-:-:S03]  /*53d0*/  ISETP.LT.OR P0, PT, R3, 0x2a, !P0 ;  /* 0x0000002a0300780c */ /* 0x000fc60004701670 */
[-C--:B------:R-:W-:Y:S01]  /*53e0*/  @!P3 IMAD R3, R26, R72.reuse, RZ ;  /* 0x000000481a03b224 */ /* 0x080fe200078e02ff */
[----:B------:R2:W-:Y:S03]  /*53f0*/  @!P4 STG.E.U8 desc[UR36][R8.64+0x21], R27 ;  /* 0x0000211b0800c986 */ /* 0x0005e6000c101124 */
[-C--:B0-----:R-:W-:Y:S01]  /*5400*/  @!P2 IMAD R5, R28, R72.reuse, RZ ;  /* 0x000000481c05a224 */ /* 0x081fe200078e02ff */
[----:B------:R2:W-:Y:S01]  /*5410*/  @!P3 STG.E.U8 desc[UR36][R8.64+0x20], R3 ;  /* 0x000020030800b986 */ /* 0x0005e2000c101124 */
[-C--:B------:R-:W-:Y:S02]  /*5420*/  @!P1 IMAD R29, R29, R72.reuse, RZ ;  /* 0x000000481d1d9224 */ /* 0x080fe400078e02ff */
[-C--:B-1----:R-:W-:Y:S01]  /*5430*/  @!P5 IMAD R7, R30, R72.reuse, RZ ;  /* 0x000000481e07d224 */ /* 0x082fe200078e02ff */
[----:B------:R2:W-:Y:S01]  /*5440*/  @!P2 STG.E.U8 desc[UR36][R10.64+0x28], R5 ;  /* 0x000028050a00a986 */ /* 0x0005e2000c101124 */
[----:B------:R-:W-:-:S03]  /*5450*/  @!P0 IMAD R31, R31, R72, RZ ;  /* 0x000000481f1f8224 */ /* 0x000fc600078e02ff */
[----:B------:R2:W-:Y:S04]  /*5460*/  @!P1 STG.E.U8 desc[UR36][R10.64+0x29], R29 ;  /* 0x0000291d0a009986 */ /* 0x0005e8000c101124 */
[----:B------:R2:W-:Y:S04]  /*5470*/  @!P5 STG.E.U8 desc[UR36][R8.64+0x28], R7 ;  /* 0x000028070800d986 */ /* 0x0005e8000c101124 */
[----:B------:R2:W-:Y:S02]  /*5480*/  @!P0 STG.E.U8 desc[UR36][R8.64+0x29], R31 ;  /* 0x0000291f08008986 */ /* 0x0005e4000c101124 */
.L_x_126:
[----:B------:R-:W-:Y:S05]  /*5490*/  BSYNC B0 ;  /* 0x0000000000007941 */ /* 0x000fea0003800000 */
.L_x_28:
[----:B------:R-:W-:Y:S01]  /*54a0*/  ULDC UR4, c[0x0][0xc] ;  /* 0x0000030000047ab9 */ /* 0x000fe20000000800 */
[----:B------:R-:W-:Y:S01]  /*54b0*/  ULDC UR5, c[0x0][0x10] ;  /* 0x0000040000057ab9 */ /* 0x000fe20000000800 */
[----:B--2---:R-:W2:Y:S01]  /*54c0*/  LDC R3, c[0x0][0x14] ;  /* 0x00000500ff037b82 */ /* 0x004ea20000000800 */
[----:B------:R-:W-:Y:S01]  /*54d0*/  UIMAD.WIDE.U32 UR4, UR4, UR5, URZ ;  /* 0x00000005040472a5 */ /* 0x000fe2000f8e003f */
[----:B------:R-:W-:Y:S02]  /*54e0*/  IMAD.MOV.U32 R78, RZ, RZ, -0x1 ;  /* 0xffffffffff4e7424 */ /* 0x000fe400078e00ff */
[----:B------:R-:W-:-:S03]  /*54f0*/  IMAD.MOV.U32 R77, RZ, RZ, -0x1 ;  /* 0xffffffffff4d7424 */ /* 0x000fc600078e00ff */
[----:B--2---:R-:W-:-:S04]  /*5500*/  IMAD.WIDE.U32 R16, R3, UR4, R16 ;  /* 0x0000000403107c25 */ /* 0x004fc8000f8e0010 */
[----:B------:R-:W-:Y:S01]  /*5510*/  IMAD R3, R3, UR5, RZ ;  /* 0x0000000503037c24 */ /* 0x000fe2000f8e02ff */
[----:B------:R-:W-:Y:S02]  /*5520*/  ULDC.64 UR4, c[0x0][0x650] ;  /* 0x0001940000047ab9 */ /* 0x000fe40000000a00 */
[----:B------:R-:W-:Y:S01]  /*5530*/  ISETP.GE.U32.AND P0, PT, R16, UR4, PT ;  /* 0x0000000410007c0c */ /* 0x000fe2000bf06070 */
[--C-:B------:R-:W-:Y:S01]  /*5540*/  IMAD.IADD R17, R17, 0x1, R3.reuse ;  /* 0x0000000111117824 */ /* 0x100fe200078e0203 */
[----:B------:R-:W-:-:S04]  /*5550*/  PRMT R3, RZ, 0x7610, R3 ;  /* 0x00007610ff037816 */ /* 0x000fc80000000003 */
[----:B------:R-:W-:-:S13]  /*5560*/  ISETP.GE.U32.AND.EX P0, PT, R17, UR5, PT, P0 ;  /* 0x0000000511007c0c */ /* 0x000fda000bf06100 */
[----:B------:R-:W-:Y:S05]  /*5570*/  @P0 BRA `(.L_x_127) ;  /* 0x0000000400640947 */ /* 0x000fea0003800000 */
[----:B------:R-:W2:Y:S01]  /*5580*/  S2R R12, SR_CTAID.X ;  /* 0x00000000000c7919 */ /* 0x000ea20000002500 */
[----:B----4-:R-:W4:Y:S01]  /*5590*/  LDC.64 R10, c[0x0][0x628] ;  /* 0x00018a00ff0a7b82 */ /* 0x010f220000000a00 */
[----:B------:R-:W-:Y:S01]  /*55a0*/  ULDC UR4, c[0x0][0x150] ;  /* 0x0000540000047ab9 */ /* 0x000fe20000000800 */
[----:B0--3--:R-:W-:Y:S01]  /*55b0*/  IMAD.MOV.U32 R8, RZ, RZ, R16 ;  /* 0x000000ffff087224 */ /* 0x009fe200078e0010 */
[----:B------:R-:W0:Y:S01]  /*55c0*/  S2R R24, SR_CTAID.Y ;  /* 0x0000000000187919 */ /* 0x000e220000002600 */
[----:B------:R-:W-:-:S04]  /*55d0*/  IMAD.MOV.U32 R9, RZ, RZ, R17 ;  /* 0x000000ffff097224 */ /* 0x000fc800078e0011 */
[----:B------:R-:W3:Y:S08]  /*55e0*/  LDC R21, c[0x0][0x144] ;  /* 0x00005100ff157b82 */ /* 0x000ef00000000800 */
[----:B------:R-:W0:Y:S08]  /*55f0*/  LDC R0, c[0x0][0x630] ;  /* 0x00018c00ff007b82 */ /* 0x000e300000000800 */
[----:B------:R-:W0:Y:S01]  /*5600*/  LDC.64 R14, c[0x0][0x620] ;  /* 0x00018800ff0e7b82 */ /* 0x000e220000000a00 */
[----:B----4-:R-:W-:-:S04]  /*5610*/  ISETP.NE.U32.AND P0, PT, R10, RZ, PT ;  /* 0x000000ff0a00720c */ /* 0x010fc80003f05070 */
[----:B------:R-:W-:Y:S02]  /*5620*/  ISETP.NE.AND.EX P0, PT, R11, RZ, PT, P0 ;  /* 0x000000ff0b00720c */ /* 0x000fe40003f05300 */
[----:B--2---:R-:W-:-:S05]  /*5630*/  I2FP.F32.U32 R3, R12 ;  /* 0x0000000c00037245 */ /* 0x004fca0000201000 */
[----:B------:R-:W-:-:S04]  /*5640*/  FMUL R3, R3, UR4 ;  /* 0x0000000403037c20 */ /* 0x000fc80008400000 */
[----:B------:R2:W4:Y:S02]  /*5650*/  F2I.U32.TRUNC.NTZ R20, R3 ;  /* 0x0000000300147305 */ /* 0x000524000020f000 */
[----:B---3--:R-:W-:Y:S05]  /*5660*/  @!P0 BRA `(.L_x_128) ;  /* 0x0000000000288947 */ /* 0x008fea0003800000 */
[----:B--2---:R-:W2:Y:S02]  /*5670*/  LDC R3, c[0x0][0x634] ;  /* 0x00018d00ff037b82 */ /* 0x004ea40000000800 */
[----:B--2---:R-:W-:-:S05]  /*5680*/  IADD3 R3, P0, R16, R3, RZ ;  /* 0x0000000310037210 */ /* 0x004fca0007f1e0ff */
[----:B------:R-:W-:-:S04]  /*5690*/  IMAD.X R13, RZ, RZ, R17, P0 ;  /* 0x000000ffff0d7224 */ /* 0x000fc800000e0611 */
[----:B------:R-:W-:-:S04]  /*56a0*/  IMAD.WIDE.U32 R4, R13, R10, RZ ;  /* 0x0000000a0d047225 */ /* 0x000fc800078e00ff */
[----:B-1----:R-:W-:-:S04]  /*56b0*/  IMAD.WIDE.U32 R6, P0, R3, R11, R4 ;  /* 0x0000000b03067225 */ /* 0x002fc80007800004 */
[----:B------:R-:W-:-:S04]  /*56c0*/  IMAD.WIDE.U32 R4, R3, R10, RZ ;  /* 0x0000000a03047225 */ /* 0x000fc800078e00ff */
[----:B------:R-:W-:Y:S01]  /*56d0*/  IMAD.X R9, RZ, RZ, RZ, P0 ;  /* 0x000000ffff097224 */ /* 0x000fe200000e06ff */
[----:B------:R-:W-:Y:S01]  /*56e0*/  IADD3 RZ, P0, R5, R6, RZ ;  /* 0x0000000605ff7210 */ /* 0x000fe20007f1e0ff */
[----:B------:R-:W-:-:S04]  /*56f0*/  IMAD.MOV.U32 R8, RZ, RZ, R7 ;  /* 0x000000ffff087224 */ /* 0x000fc800078e0007 */
[----:B------:R-:W-:-:S08]  /*5700*/  IMAD.WIDE.U32.X R8, R13, R11, R8, P0 ;  /* 0x0000000b0d087225 */ /* 0x000fd000000e0408 */
.L_x_128:
[----:B------:R-:W3:Y:S01]  /*5710*/  LDC.64 R28, c[0x0][0x640] ;  /* 0x00019000ff1c7b82 */ /* 0x000ee20000000a00 */
[-CC-:B0-----:R-:W-:Y:S01]  /*5720*/  SHF.R.U64 R77, R8, R0.reuse, R9.reuse ;  /* 0x00000000084d7219 */ /* 0x181fe20000001209 */
[----:B----4-:R-:W-:Y:S01]  /*5730*/  IMAD.MOV R20, RZ, RZ, -R20 ;  /* 0x000000ffff147224 */ /* 0x010fe200078e0a14 */
[----:B------:R-:W-:Y:S01]  /*5740*/  SHF.R.U32.HI R0, RZ, R0, R9 ;  /* 0x00000000ff007219 */ /* 0x000fe20000011609 */
[----:B------:R-:W-:Y:S01]  /*5750*/  ULDC UR4, c[0x0][0x154] ;  /* 0x0000550000047ab9 */ /* 0x000fe20000000800 */
[----:B--2---:R-:W-:Y:S01]  /*5760*/  IADD3 R3, P0, RZ, -R77, RZ ;  /* 0x8000004dff037210 */ /* 0x004fe20007f1e0ff */
[----:B------:R-:W-:Y:S02]  /*5770*/  IMAD R21, R21, R20, R12 ;  /* 0x0000001415157224 */ /* 0x000fe400078e020c */
[----:B-1----:R-:W0:Y:S01]  /*5780*/  LDC R6, c[0x0][0x618] ;  /* 0x00018600ff067b82 */ /* 0x002e220000000800 */
[----:B------:R-:W-:Y:S02]  /*5790*/  IMAD.MOV.U32 R7, RZ, RZ, 0x1 ;  /* 0x00000001ff077424 */ /* 0x000fe400078e00ff */
[----:B------:R-:W-:-:S04]  /*57a0*/  IMAD.X R5, RZ, RZ, ~R0, P0 ;  /* 0x000000ffff057224 */ /* 0x000fc800000e0e00 */
[-C--:B------:R-:W-:Y:S01]  /*57b0*/  IMAD R0, R5, R14.reuse, RZ ;  /* 0x0000000e05007224 */ /* 0x080fe200078e02ff */
[----:B------:R-:W1:Y:S01]  /*57c0*/  LDC R8, c[0x0][0x608] ;  /* 0x00018200ff087b82 */ /* 0x000e620000000800 */
[----:B------:R-:W-:-:S04]  /*57d0*/  IMAD.WIDE.U32 R4, R3, R14, R16 ;  /* 0x0000000e03047225 */ /* 0x000fc800078e0010 */
[----:B------:R-:W-:Y:S01]  /*57e0*/  IMAD R3, R3, R15, R0 ;  /* 0x0000000f03037224 */ /* 0x000fe200078e0200 */
[----:B------:R-:W-:Y:S02]  /*57f0*/  I2FP.F32.U32 R0, R24 ;  /* 0x0000001800007245 */ /* 0x000fe40000201000 */
[----:B------:R-:W2:Y:S01]  /*5800*/  LDC R26, c[0x0][0x658] ;  /* 0x00019600ff1a7b82 */ /* 0x000ea20000000800 */
[----:B------:R-:W-:Y:S01]  /*5810*/  IMAD.IADD R3, R5, 0x1, R3 ;  /* 0x0000000105037824 */ /* 0x000fe200078e0203 */
[----:B---3--:R-:W-:Y:S01]  /*5820*/  ISETP.NE.U32.AND P0, PT, R28, RZ, PT ;  /* 0x000000ff1c00720c */ /* 0x008fe20003f05070 */
[----:B------:R-:W-:Y:S01]  /*5830*/  FMUL R0, R0, UR4 ;  /* 0x0000000400007c20 */ /* 0x000fe20008400000 */
[----:B------:R-:W-:Y:S02]  /*5840*/  IMAD.MOV.U32 R5, RZ, RZ, -0x1 ;  /* 0xffffffffff057424 */ /* 0x000fe400078e00ff */
[----:B------:R-:W-:Y:S01]  /*5850*/  ISETP.NE.AND.EX P0, PT, R29, RZ, PT, P0 ;  /* 0x000000ff1d00720c */ /* 0x000fe20003f05300 */
[----:B------:R3:W4:Y:S01]  /*5860*/  F2I.U32.TRUNC.NTZ R13, R0 ;  /* 0x00000000000d7305 */ /* 0x000722000020f000 */
[----:B------:R-:W3:Y:S01]  /*5870*/  LDC R15, c[0x0][0x148] ;  /* 0x00005200ff0f7b82 */ /* 0x000ee20000000800 */
[----:B0-----:R-:W-:-:S02]  /*5880*/  SHF.R.U64 R12, R4, R6, R3 ;  /* 0x00000006040c7219 */ /* 0x001fc40000001203 */
[----:B------:R-:W-:-:S05]  /*5890*/  SHF.R.U32.HI R3, RZ, R6, R3 ;  /* 0x00000006ff037219 */ /* 0x000fca0000011603 */
[----:B------:R-:W0:Y:S01]  /*58a0*/  LDC R20, c[0x0][0x600] ;  /* 0x00018000ff147b82 */ /* 0x000e220000000800 */
[-CC-:B-1----:R-:W-:Y:S02]  /*58b0*/  SHF.R.U64 R10, R12, R8.reuse, R3.reuse ;  /* 0x000000080c0a7219 */ /* 0x182fe40000001203 */
[----:B------:R-:W-:-:S05]  /*58c0*/  SHF.R.U32.HI R3, RZ, R8, R3 ;  /* 0x00000008ff037219 */ /* 0x000fca0000011603 */
[----:B------:R-:W1:Y:S01]  /*58d0*/  LDC R27, c[0x0][0x648] ;  /* 0x00019200ff1b7b82 */ /* 0x000e620000000800 */
[-C--:B--2---:R-:W-:Y:S02]  /*58e0*/  SHF.L.U32 R4, R5, R26.reuse, RZ ;  /* 0x0000001a05047219 */ /* 0x084fe400000006ff */
[-CC-:B------:R-:W-:Y:S02]  /*58f0*/  SHF.R.U64 R14, R10, R26.reuse, R3.reuse ;  /* 0x0000001a0a0e7219 */ /* 0x180fe40000001203 */
[----:B------:R-:W-:Y:S02]  /*5900*/  SHF.R.U32.HI R5, RZ, R26, R3 ;  /* 0x0000001aff057219 */ /* 0x000fe40000011603 */
[----:B------:R-:W-:Y:S01]  /*5910*/  LOP3.LUT R25, RZ, R4, RZ, 0x33, !PT ;  /* 0x00000004ff197212 */ /* 0x000fe200078e33ff */
[----:B------:R-:W2:Y:S01]  /*5920*/  LDC R30, c[0x0][0x638] ;  /* 0x00018e00ff1e7b82 */ /* 0x000ea20000000800 */
[----:B------:R-:W-:Y:S01]  /*5930*/  SHF.L.U32 R26, R7, R26, RZ ;  /* 0x0000001a071a7219 */ /* 0x000fe200000006ff */
[----:B------:R-:W-:-:S06]  /*5940*/  IMAD.MOV.U32 R4, RZ, RZ, R14 ;  /* 0x000000ffff047224 */ /* 0x000fcc00078e000e */
[----:B------:R-:W0:Y:S01]  /*5950*/  LDC R31, c[0x0][0x610] ;  /* 0x00018400ff1f7b82 */ /* 0x000e220000000800 */
[----:B----4-:R-:W-:Y:S05]  /*5960*/  @!P0 BRA `(.L_x_129) ;  /* 0x0000000000288947 */ /* 0x010fea0003800000 */
[----:B------:R-:W4:Y:S02]  /*5970*/  LDC R3, c[0x0][0x64c] ;  /* 0x00019300ff037b82 */ /* 0x000f240000000800 */
[----:B----4-:R-:W-:-:S05]  /*5980*/  IADD3 R3, P0, R14, R3, RZ ;  /* 0x000000030e037210 */ /* 0x010fca0007f1e0ff */
        /* <DEDUP_REMOVED lines=8> */
.L_x_129:
[----:B------:R-:W-:Y:S01]  /*5a10*/  ISETP.NE.AND P0, PT, R2, 0x1, PT ;  /* 0x000000010200780c */ /* 0x000fe20003f05270 */
[----:B0-----:R-:W-:Y:S01]  /*5a20*/  VIADD R7, R20, 0xffffffff ;  /* 0xffffffff14077836 */ /* 0x001fe20000000000 */
[----:B-1-3--:R-:W-:Y:S01]  /*5a30*/  SHF.R.U64 R0, R4, R27, R5 ;  /* 0x0000001b04007219 */ /* 0x00afe20000001205 */
[----:B------:R-:W-:Y:S01]  /*5a40*/  IMAD.MOV R13, RZ, RZ, -R13 ;  /* 0x000000ffff0d7224 */ /* 0x000fe200078e0a0d */
[----:B------:R-:W-:Y:S01]  /*5a50*/  LOP3.LUT R5, R10, R25, RZ, 0xc0, !PT ;  /* 0x000000190a057212 */ /* 0x000fe200078ec0ff */
[----:B------:R-:W-:Y:S01]  /*5a60*/  IMAD.MOV.U32 R4, RZ, RZ, 0x1 ;  /* 0x00000001ff047424 */ /* 0x000fe200078e00ff */
[----:B------:R-:W-:Y:S01]  /*5a70*/  LOP3.LUT R12, R12, R7, RZ, 0xc0, !PT ;  /* 0x000000070c0c7212 */ /* 0x000fe200078ec0ff */
[----:B------:R-:W-:Y:S02]  /*5a80*/  IMAD.MOV R3, RZ, RZ, -R0 ;  /* 0x000000ffff037224 */ /* 0x000fe400078e0a00 */
[----:B------:R-:W-:Y:S02]  /*5a90*/  IMAD R0, R26, R0, R5 ;  /* 0x000000001a007224 */ /* 0x000fe400078e0205 */
[----:B--2---:R-:W-:-:S02]  /*5aa0*/  IMAD R3, R3, R30, R14 ;  /* 0x0000001e03037224 */ /* 0x004fc400078e020e */
[----:B------:R-:W-:Y:S02]  /*5ab0*/  @P0 IMAD R21, R15, R13, R24 ;  /* 0x0000000d0f150224 */ /* 0x000fe400078e0218 */
[----:B------:R-:W-:Y:S01]  /*5ac0*/  IMAD R5, R3, R20, R12 ;  /* 0x0000001403057224 */ /* 0x000fe200078e020c */
[----:B------:R-:W-:Y:S01]  /*5ad0*/  PRMT R3, R4, 0x7610, R3 ;  /* 0x0000761004037816 */ /* 0x000fe20000000003 */
[----:B------:R-:W-:-:S05]  /*5ae0*/  IMAD R0, R0, R31, R21 ;  /* 0x0000001f00007224 */ /* 0x000fca00078e0215 */
[----:B------:R-:W-:Y:S02]  /*5af0*/  SEL R78, R5, R0, !P0 ;  /* 0x00000000054e7207 */ /* 0x000fe40004000000 */
[----:B------:R-:W-:-:S07]  /*5b00*/  SEL R0, R0, R5, !P0 ;  /* 0x0000000500007207 */ /* 0x000fce0004000000 */
.L_x_127:
[----:B------:R-:W-:Y:S01]  /*5b10*/  LOP3.LUT P0, RZ, R3, 0xff, RZ, 0xc0, !PT ;  /* 0x000000ff03ff7812 */ /* 0x000fe2000780c0ff */
[----:B------:R-:W-:-:S12]  /*5b20*/  IMAD.MOV.U32 R79, RZ, RZ, R0 ;  /* 0x000000ffff4f7224 */ /* 0x000fd800078e0000 */
[----:B------:R-:W-:Y:S05]  /*5b30*/  @P0 BRA `(.L_x_130) ;  /* 0xffffffb400280947 */ /* 0x000fea000383ffff */
[----:B------:R-:W-:Y:S05]  /*5b40*/  EXIT ;  /* 0x000000000000794d */ /* 0x000fea0003800000 */
.L_x_3:
[----:B0-----:R-:W-:Y:S01]  /*5b50*/  ULDC.64 UR4, c[0x0][0x650] ;  /* 0x0001940000047ab9 */ /* 0x001fe20000000a00 */
        /* <DEDUP_REMOVED lines=25> */
.L_x_132:
[-CC-:B------:R-:W-:Y:S01]  /*5cf0*/  SHF.R.U64 R14, R12, R20.reuse, R13.reuse ;  /* 0x000000140c0e7219 */ /* 0x180fe2000000120d */
[----:B------:R-:W0:Y:S01]  /*5d00*/  LDC R24, c[0x0][0x618] ;  /* 0x00018600ff187b82 */ /* 0x000e220000000800 */
[----:B------:R-:W-:Y:S01]  /*5d10*/  SHF.R.U32.HI R5, RZ, R20, R13 ;  /* 0x00000014ff057219 */ /* 0x000fe2000001160d */
[----:B------:R-:W-:Y:S01]  /*5d20*/  ULDC UR4, c[0x0][0x150] ;  /* 0x0000540000047ab9 */ /* 0x000fe20000000800 */
[----:B------:R-:W-:Y:S02]  /*5d30*/  IADD3 R7, P0, RZ, -R14, RZ ;  /* 0x8000000eff077210 */ /* 0x000fe40007f1e0ff */
[----:B------:R-:W-:-:S03]  /*5d40*/  I2FP.F32.U32 R8, R4 ;  /* 0x0000000400087245 */ /* 0x000fc60000201000 */
[----:B------:R-:W1:Y:S01]  /*5d50*/  LDC.64 R26, c[0x0][0x640] ;  /* 0x00019000ff1a7b82 */ /* 0x000e620000000a00 */
[----:B------:R-:W-:Y:S02]  /*5d60*/  IMAD.X R5, RZ, RZ, ~R5, P0 ;  /* 0x000000ffff057224 */ /* 0x000fe400000e0e05 */
[----:B------:R-:W-:Y:S01]  /*5d70*/  FMUL R11, R8, UR4 ;  /* 0x00000004080b7c20 */ /* 0x000fe20008400000 */
[----:B------:R-:W-:Y:S01]  /*5d80*/  IMAD.WIDE.U32 R8, R7, R22, R16 ;  /* 0x0000001607087225 */ /* 0x000fe200078e0010 */
[----:B------:R-:W-:-:S03]  /*5d90*/  ULDC UR4, c[0x0][0x154] ;  /* 0x0000550000047ab9 */ /* 0x000fc60000000800 */
[----:B------:R-:W-:Y:S01]  /*5da0*/  IMAD R10, R5, R22, RZ ;  /* 0x00000016050a7224 */ /* 0x000fe200078e02ff */
[----:B------:R-:W2:Y:S01]  /*5db0*/  LDC R13, c[0x0][0x144] ;  /* 0x00005100ff0d7b82 */ /* 0x000ea20000000800 */
[----:B------:R-:W3:Y:S02]  /*5dc0*/  F2I.U32.TRUNC.NTZ R11, R11 ;  /* 0x0000000b000b7305 */ /* 0x000ee4000020f000 */
[----:B------:R-:W-:Y:S02]  /*5dd0*/  IMAD R5, R7, R23, R10 ;  /* 0x0000001707057224 */ /* 0x000fe400078e020a */
[----:B------:R-:W-:Y:S02]  /*5de0*/  IMAD.MOV.U32 R10, RZ, RZ, 0x1 ;  /* 0x00000001ff0a7424 */ /* 0x000fe400078e00ff */
[----:B------:R-:W-:Y:S01]  /*5df0*/  IMAD.IADD R5, R9, 0x1, R5 ;  /* 0x0000000109057824 */ /* 0x000fe200078e0205 */
[----:B------:R-:W4:Y:S04]  /*5e00*/  LDC R20, c[0x0][0x608] ;  /* 0x00018200ff147b82 */ /* 0x000f280000000800 */
[----:B0-----:R-:W-:-:S02]  /*5e10*/  SHF.R.U64 R12, R8, R24, R5 ;  /* 0x00000018080c7219 */ /* 0x001fc40000001205 */
[----:B------:R-:W-:Y:S02]  /*5e20*/  I2FP.F32.U32 R8, R6 ;  /* 0x0000000600087245 */ /* 0x000fe40000201000 */
[----:B------:R-:W0:Y:S01]  /*5e30*/  LDC R25, c[0x0][0x658] ;  /* 0x00019600ff197b82 */ /* 0x000e220000000800 */
[----:B-1----:R-:W-:Y:S01]  /*5e40*/  ISETP.NE.U32.AND P0, PT, R26, RZ, PT ;  /* 0x000000ff1a00720c */ /* 0x002fe20003f05070 */
[----:B---3--:R-:W-:Y:S01]  /*5e50*/  IMAD.MOV R7, RZ, RZ, -R11 ;  /* 0x000000ffff077224 */ /* 0x008fe200078e0a0b */
[----:B------:R-:W-:Y:S01]  /*5e60*/  SHF.R.U32.HI R5, RZ, R24, R5 ;  /* 0x00000018ff057219 */ /* 0x000fe20000011605 */
[----:B------:R-:W-:Y:S01]  /*5e70*/  FMUL R8, R8, UR4 ;  /* 0x0000000408087c20 */ /* 0x000fe20008400000 */
[----:B------:R-:W-:-:S03]  /*5e80*/  ISETP.NE.AND.EX P0, PT, R27, RZ, PT, P0 ;  /* 0x000000ff1b00720c */ /* 0x000fc60003f05300 */
[----:B------:R-:W1:Y:S01]  /*5e90*/  LDC R23, c[0x0][0x148] ;  /* 0x00005200ff177b82 */ /* 0x000e620000000800 */
[----:B--2---:R-:W-:Y:S01]  /*5ea0*/  IMAD R24, R13, R7, R4 ;  /* 0x000000070d187224 */ /* 0x004fe200078e0204 */
[----:B------:R2:W3:Y:S06]  /*5eb0*/  F2I.U32.TRUNC.NTZ R21, R8 ;  /* 0x0000000800157305 */ /* 0x0004ec000020f000 */
[----:B------:R-:W1:Y:S01]  /*5ec0*/  LDC R22, c[0x0][0x600] ;  /* 0x00018000ff167b82 */ /* 0x000e620000000800 */
[-CC-:B----4-:R-:W-:Y:S02]  /*5ed0*/  SHF.R.U64 R15, R12, R20.reuse, R5.reuse ;  /* 0x000000140c0f7219 */ /* 0x190fe40000001205 */
[----:B------:R-:W-:Y:S01]  /*5ee0*/  SHF.R.U32.HI R4, RZ, R20, R5 ;  /* 0x00000014ff047219 */ /* 0x000fe20000011605 */
[----:B------:R-:W-:-:S04]  /*5ef0*/  IMAD.MOV.U32 R20, RZ, RZ, -0x1 ;  /* 0xffffffffff147424 */ /* 0x000fc800078e00ff */
[----:B------:R-:W4:Y:S01]  /*5f00*/  LDC R28, c[0x0][0x648] ;  /* 0x00019200ff1c7b82 */ /* 0x000f220000000800 */
[-C--:B0-----:R-:W-:Y:S02]  /*5f10*/  SHF.L.U32 R7, R20, R25.reuse, RZ ;  /* 0x0000001914077219 */ /* 0x081fe400000006ff */
[-CC-:B------:R-:W-:Y:S02]  /*5f20*/  SHF.R.U64 R20, R15, R25.reuse, R4.reuse ;  /* 0x000000190f147219 */ /* 0x180fe40000001204 */
[-C--:B------:R-:W-:Y:S02]  /*5f30*/  SHF.R.U32.HI R5, RZ, R25.reuse, R4 ;  /* 0x00000019ff057219 */ /* 0x080fe40000011604 */
[----:B------:R-:W-:Y:S01]  /*5f40*/  SHF.L.U32 R25, R10, R25, RZ ;  /* 0x000000190a197219 */ /* 0x000fe200000006ff */
[----:B------:R-:W0:Y:S01]  /*5f50*/  LDC R29, c[0x0][0x638] ;  /* 0x00018e00ff1d7b82 */ /* 0x000e220000000800 */
[----:B------:R-:W-:Y:S01]  /*5f60*/  LOP3.LUT R30, RZ, R7, RZ, 0x33, !PT ;  /* 0x00000007ff1e7212 */ /* 0x000fe200078e33ff */
[----:B------:R-:W-:-:S06]  /*5f70*/  IMAD.MOV.U32 R4, RZ, RZ, R20 ;  /* 0x000000ffff047224 */ /* 0x000fcc00078e0014 */
[----:B------:R-:W0:Y:S01]  /*5f80*/  LDC R31, c[0x0][0x610] ;  /* 0x00018400ff1f7b82 */ /* 0x000e220000000800 */
[----:B--23--:R-:W-:Y:S05]  /*5f90*/  @!P0 BRA `(.L_x_133) ;  /* 0x0000000000288947 */ /* 0x00cfea0003800000 */
[----:B------:R-:W2:Y:S02]  /*5fa0*/  LDC R7, c[0x0][0x64c] ;  /* 0x00019300ff077b82 */ /* 0x000ea40000000800 */
[----:B--2---:R-:W-:-:S05]  /*5fb0*/  IADD3 R7, P0, R20, R7, RZ ;  /* 0x0000000714077210 */ /* 0x004fca0007f1e0ff */
        /* <DEDUP_REMOVED lines=8> */
.L_x_133:
[----:B------:R-:W-:Y:S01]  /*6040*/  ISETP.NE.AND P0, PT, R2, 0x1, PT ;  /* 0x000000010200780c */ /* 0x000fe20003f05270 */
[----:B-1----:R-:W-:Y:S01]  /*6050*/  VIADD R11, R22, 0xffffffff ;  /* 0xffffffff160b7836 */ /* 0x002fe20000000000 */
[----:B----4-:R-:W-:Y:S01]  /*6060*/  SHF.R.U64 R5, R4, R28, R5 ;  /* 0x0000001c04057219 */ /* 0x010fe20000001205 */
[----:B------:R-:W-:Y:S01]  /*6070*/  IMAD.MOV R21, RZ, RZ, -R21 ;  /* 0x000000ffff157224 */ /* 0x000fe200078e0a15 */
[----:B------:R-:W-:Y:S01]  /*6080*/  LOP3.LUT R4, R15, R30, RZ, 0xc0, !PT ;  /* 0x0000001e0f047212 */ /* 0x000fe200078ec0ff */
[----:B------:R-:W-:Y:S02]  /*6090*/  IMAD.MOV.U32 R8, RZ, RZ, R14 ;  /* 0x000000ffff087224 */ /* 0x000fe400078e000e */
[----:B------:R-:W-:Y:S02]  /*60a0*/  IMAD.MOV R7, RZ, RZ, -R5 ;  /* 0x000000ffff077224 */ /* 0x000fe400078e0a05 */
[----:B------:R-:W-:Y:S01]  /*60b0*/  IMAD R9, R25, R5, R4 ;  /* 0x0000000519097224 */ /* 0x000fe200078e0204 */
[----:B------:R-:W-:Y:S01]  /*60c0*/  LOP3.LUT R5, R12, R11, RZ, 0xc0, !PT ;  /* 0x0000000b0c057212 */ /* 0x000fe200078ec0ff */
[----:B0-----:R-:W-:-:S02]  /*60d0*/  IMAD R4, R7, R29, R20 ;  /* 0x0000001d07047224 */ /* 0x001fc400078e0214 */
[----:B------:R-:W-:Y:S02]  /*60e0*/  @P0 IMAD R24, R23, R21, R6 ;  /* 0x0000001517180224 */ /* 0x000fe400078e0206 */
[----:B------:R-:W-:Y:S02]  /*60f0*/  IMAD R4, R4, R22, R5 ;  /* 0x0000001604047224 */ /* 0x000fe400078e0205 */
[----:B------:R-:W-:Y:S02]  /*6100*/  IMAD R9, R9, R31, R24 ;  /* 0x0000001f09097224 */ /* 0x000fe400078e0218 */
[----:B------:R-:W-:-:S03]  /*6110*/  IMAD.MOV.U32 R7, RZ, RZ, 0x1 ;  /* 0x00000001ff077424 */ /* 0x000fc600078e00ff */
[----:B------:R-:W-:Y:S02]  /*6120*/  SEL R20, R4, R9, !P0 ;  /* 0x0000000904147207 */ /* 0x000fe40004000000 */
[----:B------:R-:W-:-:S07]  /*6130*/  SEL R9, R9, R4, !P0 ;  /* 0x0000000409097207 */ /* 0x000fce0004000000 */
.L_x_131:
[----:B------:R-:W-:-:S08]  /*6140*/  NOP ;  /* 0x0000000000007918 */ /* 0x000fd00000000000 */
[----:B------:R-:W0:-:S00]  /*6150*/  USETMAXREG.DEALLOC.CTAPOOL 0x28 ;  /* 0x00000028000079c8 */ /* 0x000e0000080e0500 */
[----:B0-----:R-:W-:-:S13]  /*6160*/  ISETP.NE.AND P0, PT, R0, RZ, PT ;  /* 0x000000ff0000720c */ /* 0x001fda0003f05270 */
[----:B------:R-:W-:Y:S05]  /*6170*/  @P0 EXIT ;  /* 0x000000000000094d */ /* 0x000fea0003800000 */
[----:B------:R-:W-:Y:S01]  /*6180*/  LOP3.LUT P0, RZ, R7, 0xff, RZ, 0xc0, !PT ;  /* 0x000000ff07ff7812 */ /* 0x000fe2000780c0ff */
[----:B------:R-:W-:Y:S02]  /*6190*/  IMAD.MOV.U32 R0, RZ, RZ, 0x1 ;  /* 0x00000001ff007424 */ /* 0x000fe400078e00ff */
[----:B------:R-:W-:-:S10]  /*61a0*/  IMAD.MOV.U32 R12, RZ, RZ, RZ ;  /* 0x000000ffff0c7224 */ /* 0x000fd400078e00ff */
[----:B------:R-:W-:Y:S05]  /*61b0*/  @!P0 BRA `(.L_x_134) ;  /* 0x0000000c00308947 */ /* 0x000fea0003800000 */
[----:B------:R-:W0:Y:S01]  /*61c0*/  LDC R0, c[0x0][0x28c] ;  /* 0x0000a300ff007b82 */ /* 0x000e220000000800 */
[----:B------:R-:W-:Y:S01]  /*61d0*/  LOP3.LUT P0, RZ, R18, 0x1f, RZ, 0xc0, !PT ;  /* 0x0000001f12ff7812 */ /* 0x000fe2000780c0ff */
[----:B------:R-:W-:Y:S01]  /*61e0*/  ULDC UR5, c[0x0][0x600] ;  /* 0x0001800000057ab9 */ /* 0x000fe20000000800 */
[C---:B------:R-:W-:Y:S01]  /*61f0*/  ISETP.NE.AND P2, PT, R3.reuse, RZ, PT ;  /* 0x000000ff0300720c */ /* 0x040fe20003f45270 */
[----:B------:R-:W-:Y:S01]  /*6200*/  ULDC UR4, c[0x0][0xc] ;  /* 0x0000030000047ab9 */ /* 0x000fe20000000800 */
[----:B------:R-:W-:Y:S01]  /*6210*/  ISETP.NE.OR P0, PT, R3, RZ, !P0 ;  /* 0x000000ff0300720c */ /* 0x000fe20004705670 */
[----:B------:R-:W-:Y:S01]  /*6220*/  UIADD3 UR16, UR5, -0x1, URZ ;  /* 0xffffffff05107890 */ /* 0x000fe2000fffe03f */
[----:B------:R-:W-:Y:S01]  /*6230*/  BSSY B0, `(.L_x_134) ;  /* 0x00000c4000007945 */ /* 0x000fe20003800000 */
[----:B------:R-:W-:Y:S01]  /*6240*/  ULDC UR6, c[0x0][0x658] ;  /* 0x0001960000067ab9 */ /* 0x000fe20000000800 */
[----:B------:R-:W-:Y:S01]  /*6250*/  ULDC UR5, c[0x0][0x10] ;  /* 0x0000040000057ab9 */ /* 0x000fe20000000800 */
[----:B------:R-:W-:Y:S01]  /*6260*/  UMOV UR7, 0xffffffff ;  /* 0xffffffff00077882 */ /* 0x000fe20000000000 */
[----:B------:R-:W-:Y:S01]  /*6270*/  UMOV UR8, 0x1 ;  /* 0x0000000100087882 */ /* 0x000fe20000000000 */
[----:B------:R-:W-:Y:S01]  /*6280*/  UIMAD.WIDE.U32 UR4, UR4, UR5, URZ ;  /* 0x00000005040472a5 */ /* 0x000fe2000f8e003f */
[----:B------:R-:W-:Y:S01]  /*6290*/  IMAD.MOV.U32 R13, RZ, RZ, 0x1 ;  /* 0x00000001ff0d7424 */ /* 0x000fe200078e00ff */
[----:B------:R-:W-:Y:S01]  /*62a0*/  USHF.L.U32 UR7, UR7, UR6, URZ ;  /* 0x0000000607077299 */ /* 0x000fe2000800063f */
[----:B------:R-:W-:Y:S01]  /*62b0*/  LOP3.LUT R11, R19, 0x2, RZ, 0xfc, !PT ;  /* 0x00000002130b7812 */ /* 0x000fe200078efcff */
[----:B------:R-:W-:Y:S01]  /*62c0*/  USHF.L.U32 UR18, UR8, UR6, URZ ;  /* 0x0000000608127299 */ /* 0x000fe2000800063f */
[----:B------:R-:W-:Y:S01]  /*62d0*/  IMAD.MOV.U32 R12, RZ, RZ, RZ ;  /* 0x000000ffff0c7224 */ /* 0x000fe200078e00ff */
[----:B------:R-:W-:Y:S01]  /*62e0*/  ULOP3.LUT UR17, URZ, UR7, URZ, 0x33, !UPT ;  /* 0x000000073f117292 */ /* 0x000fe2000f8e333f */
[----:B------:R-:W-:Y:S01]  /*62f0*/  ULDC UR6, c[0x0][0x14] ;  /* 0x0000050000067ab9 */ /* 0x000fe20000000800 */
[----:B------:R-:W-:Y:S01]  /*6300*/  ULDC.64 UR22, c[0x0][0x198] ;  /* 0x0000660000167ab9 */ /* 0x000fe20000000a00 */
[----:B------:R-:W-:Y:S01]  /*6310*/  UIMAD.WIDE.U32 UR20, UR4, UR6, URZ ;  /* 0x00000006041472a5 */ /* 0x000fe2000f8e003f */
[----:B0-----:R-:W-:Y:S01]  /*6320*/  VIADD R0, R0, 0x7f ;  /* 0x0000007f00007836 */ /* 0x001fe20000000000 */
[----:B------:R-:W-:-:S04]  /*6330*/  UIMAD UR13, UR5, UR6, URZ ;  /* 0x00000006050d72a4 */ /* 0x000fc8000f8e023f */
[----:B------:R-:W-:Y:S01]  /*6340*/  SHF.R.S32.HI R5, RZ, 0x1f, R0 ;  /* 0x0000001fff057819 */ /* 0x000fe20000011400 */
[----:B------:R-:W-:-:S03]  /*6350*/  UIADD3 UR13, UR21, UR13, URZ ;  /* 0x0000000d150d7290 */ /* 0x000fc6000fffe03f */
[----:B------:R-:W-:Y:S01]  /*6360*/  LEA.HI R3, R5, R0, RZ, 0x7 ;  /* 0x0000000005037211 */ /* 0x000fe200078f38ff */
[----:B------:R-:W-:-:S03]  /*6370*/  IMAD.MOV.U32 R0, RZ, RZ, 0x1 ;  /* 0x00000001ff007424 */ /* 0x000fc600078e00ff */
[----:B------:R-:W-:-:S05]  /*6380*/  SHF.R.S32.HI R3, RZ, 0x7, R3 ;  /* 0x00000007ff037819 */ /* 0x000fca0000011403 */
[----:B------:R-:W-:-:S07]  /*6390*/  VIADD R10, R3, 0x1 ;  /* 0x00000001030a7836 */ /* 0x000fce0000000000 */
.L_x_146:
[----:B------:R-:W-:-:S03]  /*63a0*/  UMOV UR4, 0xffffffff ;  /* 0xffffffff00047882 */ /* 0x000fc60000000000 */
[----:B------:R-:W-:Y:S05]  /*63b0*/  BRA.DIV UR4, `(.L_x_135) ;  /* 0x0000000e04bc7947 */ /* 0x000fea000b800000 */
[----:B------:R-:W-:-:S13]  /*63c0*/  ELECT P6, URZ, PT ;  /* 0x00000000003f782f */ /* 0x000fda00038c0000 */
.L_x_158:
[----:B------:R-:W0:Y:S01]  /*63d0*/  LDC R4, c[0x0][0x28c] ;  /* 0x0000a300ff047b82 */ /* 0x000e220000000800 */
[----:B------:R-:W-:Y:S01]  /*63e0*/  BSSY B1, `(.L_x_136) ;  /* 0x0000037000017945 */ /* 0x000fe20003800000 */
[----:B0-----:R-:W-:-:S13]  /*63f0*/  ISETP.LT.OR P6, PT, R4, 0x1, !P6 ;  /* 0x000000010400780c */ /* 0x001fda00077c1670 */
[----:B------:R-:W-:Y:S05]  /*6400*/  @P6 BRA `(.L_x_137) ;  /* 0x0000000000d06947 */ /* 0x000fea0003800000 */
[----:B------:R-:W-:Y:S02]  /*6410*/  IMAD R20, R20, 0x30, RZ ;  /* 0x0000003014147824 */ /* 0x000fe400078e02ff */
[----:B------:R-:W-:Y:S02]  /*6420*/  IMAD.SHL.U32 R15, R9, 0x100, RZ ;  /* 0x00000100090f7824 */ /* 0x000fe400078e00ff */
[----:B------:R-:W-:Y:S02]  /*6430*/  IMAD.MOV.U32 R18, RZ, RZ, RZ ;  /* 0x000000ffff127224 */ /* 0x000fe400078e00ff */
[----:B------:R-:W-:Y:S02]  /*6440*/  IMAD.MOV.U32 R4, RZ, RZ, R10 ;  /* 0x000000ffff047224 */ /* 0x000fe400078e000a */
[----:B------:R-:W-:Y:S02]  /*6450*/  IMAD.MOV.U32 R5, RZ, RZ, R0 ;  /* 0x000000ffff057224 */ /* 0x000fe400078e0000 */
[----:B------:R-:W-:-:S07]  /*6460*/  IMAD.MOV.U32 R6, RZ, RZ, R12 ;  /* 0x000000ffff067224 */ /* 0x000fce00078e000c */
.L_x_141:
[----:B------:R-:W0:Y:S01]  /*6470*/  S2R R14, SR_CgaCtaId ;  /* 0x00000000000e7919 */ /* 0x000e220000008800 */
[----:B------:R-:W-:Y:S01]  /*6480*/  MOV R7, 0x400 ;  /* 0x0000040000077802 */ /* 0x000fe20000000f00 */
[----:B------:R-:W1:Y:S03]  /*6490*/  @!P2 LDC R9, c[0x0][0x500] ;  /* 0x00014000ff09ab82 */ /* 0x000e660000000800 */
[----:B0-----:R-:W-:Y:S02]  /*64a0*/  LEA R21, R14, R7, 0x18 ;  /* 0x000000070e157211 */ /* 0x001fe400078ec0ff */
[----:B------:R-:W-:-:S03]  /*64b0*/  SHF.L.U32 R7, R5, 0x1f, RZ ;  /* 0x0000001f05077819 */ /* 0x000fc600000006ff */
[----:B------:R-:W-:-:S04]  /*64c0*/  IMAD R14, R6, 0x8, R21 ;  /* 0x00000008060e7824 */ /* 0x000fc800078e0215 */
[----:B------:R-:W0:Y:S02]  /*64d0*/  SYNCS.PHASECHK.TRANS64.TRYWAIT P1, [R14+URZ+0x28], R7 ;  /* 0x000028070e0075a7 */ /* 0x000e24000802017f */
[----:B01----:R-:W-:Y:S05]  /*64e0*/  @!P1 BRA `(.L_x_138) ;  /* 0x0000000c00909947 */ /* 0x003fea0003800000 */
.L_x_159:
[----:B0-----:R-:W-:Y:S01]  /*64f0*/  PRMT R7, R11, 0x9910, RZ ;  /* 0x000099100b077816 */ /* 0x001fe200000000ff */
[----:B------:R0:W-:Y:S03]  /*6500*/  @!P2 SYNCS.ARRIVE.TRANS64 RZ, [R14+URZ], R9 ;  /* 0x000000090effa9a7 */ /* 0x0001e6000800003f */
[----:B------:R-:W-:-:S13]  /*6510*/  ISETP.NE.AND P1, PT, R7, 0x2, PT ;  /* 0x000000020700780c */ /* 0x000fda0003f25270 */
[----:B0-----:R-:W-:Y:S05]  /*6520*/  @P1 BRA `(.L_x_139) ;  /* 0x0000000000041947 */ /* 0x001fea0003800000 */
[----:B------:R-:W-:Y:S01]  /*6530*/  BPT.TRAP 0x1 ;  /* 0x000000040000795c */ /* 0x000fe20000300000 */
.L_x_139:
[----:B------:R-:W-:Y:S05]  /*6540*/  @P0 BRA `(.L_x_140) ;  /* 0x0000000000040947 */ /* 0x000fea0003800000 */
[----:B------:R-:W-:Y:S01]  /*6550*/  BPT.TRAP 0x1 ;  /* 0x000000040000795c */ /* 0x000fe20000300000 */
.L_x_140:
[--C-:B------:R-:W-:Y:S01]  /*6560*/  IMAD R7, R6, 0x8000, R21.reuse ;  /* 0x0000800006077824 */ /* 0x100fe200078e0215 */
[----:B------:R-:W-:Y:S01]  /*6570*/  R2UR UR9, R14 ;  /* 0x000000000e0972ca */ /* 0x000fe200000e0000 */
[----:B------:R-:W-:Y:S01]  /*6580*/  IMAD R21, R6, 0x1800, R21 ;  /* 0x0000180006157824 */ /* 0x000fe200078e0215 */
[----:B------:R-:W-:Y:S01]  /*6590*/  UIADD3 UR4, UP0, UR22, 0xf0, URZ ;  /* 0x000000f016047890 */ /* 0x000fe2000ff1e03f */
[----:B------:R-:W-:Y:S01]  /*65a0*/  VIADD R4, R4, 0xffffffff ;  /* 0xffffffff04047836 */ /* 0x000fe20000000000 */
[----:B------:R-:W-:Y:S01]  /*65b0*/  R2UR UR5, R7 ;  /* 0x00000000070572ca */ /* 0x000fe200000e0000 */
[----:B------:R-:W-:Y:S01]  /*65c0*/  UIADD3 UR24, UP1, UR22, 0x1f0, URZ ;  /* 0x000001f016187890 */ /* 0x000fe2000ff3e03f */
[----:B------:R-:W-:Y:S01]  /*65d0*/  R2UR UR8, R21 ;  /* 0x00000000150872ca */ /* 0x000fe200000e0000 */
[----:B------:R-:W-:Y:S01]  /*65e0*/  VIADD R6, R6, 0x1 ;  /* 0x0000000106067836 */ /* 0x000fe20000000000 */
[----:B------:R-:W-:Y:S01]  /*65f0*/  R2UR UR11, R15 ;  /* 0x000000000f0b72ca */ /* 0x000fe200000e0000 */
[----:B------:R-:W-:Y:S01]  /*6600*/  UIADD3.X UR25, URZ, UR23, URZ, UP1, !UPT ;  /* 0x000000173f197290 */ /* 0x000fe20008ffe43f */
[----:B------:R-:W-:Y:S01]  /*6610*/  R2UR UR10, R18 ;  /* 0x00000000120a72ca */ /* 0x000fe200000e0000 */
[----:B------:R-:W-:Y:S01]  /*6620*/  UMOV UR6, 0x0 ;  /* 0x0000000000067882 */ /* 0x000fe20000000000 */
[----:B------:R-:W-:Y:S01]  /*6630*/  R2UR UR12, R8 ;  /* 0x00000000080c72ca */ /* 0x000fe200000e0000 */
[----:B------:R-:W-:Y:S01]  /*6640*/  UMOV UR7, 0x10000000 ;  /* 0x1000000000077882 */ /* 0x000fe20000000000 */
[----:B------:R-:W-:Y:S01]  /*6650*/  R2UR UR19, R20 ;  /* 0x00000000141372ca */ /* 0x000fe200000e0000 */
[----:B------:R-:W-:Y:S01]  /*6660*/  VIADD R18, R18, 0x80 ;  /* 0x0000008012127836 */ /* 0x000fe20000000000 */
[----:B------:R-:W-:Y:S01]  /*6670*/  ISETP.GT.AND P3, PT, R4, 0x1, PT ;  /* 0x000000010400780c */ /* 0x000fe20003f64270 */
[----:B------:R-:W-:Y:S01]  /*6680*/  UIADD3 UR14, UR5, 0x100, URZ ;  /* 0x00000100050e7890 */ /* 0x000fe2000fffe03f */
[----:B------:R-:W-:Y:S01]  /*6690*/  ISETP.NE.AND P1, PT, R6, 0x5, PT ;  /* 0x000000050600780c */ /* 0x000fe20003f25270 */
[----:B------:R-:W-:-:S02]  /*66a0*/  UIADD3.X UR5, URZ, UR23, URZ, UP0, !UPT ;  /* 0x000000173f057290 */ /* 0x000fc400087fe43f */
[----:B------:R-:W-:Y:S01]  /*66b0*/  UIADD3 UR15, UR8, 0x28100, URZ ;  /* 0x00028100080f7890 */ /* 0x000fe2000fffe03f */
[----:B------:R-:W-:Y:S02]  /*66c0*/  SEL R14, RZ, 0x1, P1 ;  /* 0x00000001ff0e7807 */ /* 0x000fe40000800000 */
[----:B------:R-:W-:Y:S01]  /*66d0*/  UMOV UR8, UR14 ;  /* 0x0000000e00087c82 */ /* 0x000fe20008000000 */
[----:B------:R-:W-:Y:S02]  /*66e0*/  SEL R6, R6, RZ, P1 ;  /* 0x000000ff06067207 */ /* 0x000fe40000800000 */
[----:B------:R-:W-:Y:S01]  /*66f0*/  LOP3.LUT R5, R5, R14, RZ, 0x3c, !PT ;  /* 0x0000000e05057212 */ /* 0x000fe200078e3cff */
[----:B------:R0:W-:Y:S02]  /*6700*/  UTMALDG.3D [UR8], [UR4], desc[UR6] ;  /* 0x00000608040075b4 */ /* 0x0001e40008011000 */
[----:B0-----:R-:W-:Y:S01]  /*6710*/  UMOV UR8, UR15 ;  /* 0x0000000f00087c82 */ /* 0x001fe20008000000 */
[----:B------:R-:W-:-:S02]  /*6720*/  UMOV UR11, UR19 ;  /* 0x00000013000b7c82 */ /* 0x000fc40008000000 */
[----:B------:R0:W-:Y:S02]  /*6730*/  UTMALDG.3D [UR8], [UR24], desc[UR6] ;  /* 0x00000608180075b4 */ /* 0x0001e40008011000 */
[----:B0-----:R-:W-:Y:S05]  /*6740*/  @P3 BRA `(.L_x_141) ;  /* 0xfffffffc00483947 */ /* 0x001fea000383ffff */
.L_x_137:
[----:B------:R-:W-:Y:S05]  /*6750*/  BSYNC B1 ;  /* 0x0000000000017941 */ /* 0x000fea0003800000 */
.L_x_136:
[----:B------:R-:W-:Y:S01]  /*6760*/  LOP3.LUT P3, RZ, R13, 0xff, RZ, 0xc0, !PT ;  /* 0x000000ff0dff7812 */ /* 0x000fe2000786c0ff */
[----:B------:R-:W-:Y:S01]  /*6770*/  IMAD.IADD R12, R3, 0x1, R12 ;  /* 0x00000001030c7824 */ /* 0x000fe200078e020c */
[----:B------:R-:W-:Y:S01]  /*6780*/  IADD3 R16, P4, R16, UR20, RZ ;  /* 0x0000001410107c10 */ /* 0x000fe2000ff9e0ff */
[----:B------:R-:W-:Y:S01]  /*6790*/  ULDC.64 UR4, c[0x0][0x650] ;  /* 0x0001940000047ab9 */ /* 0x000fe20000000a00 */
[----:B------:R-:W-:Y:S01]  /*67a0*/  BSSY B1, `(.L_x_142) ;  /* 0x000006a000017945 */ /* 0x000fe20003800000 */
[----:B------:R-:W-:Y:S01]  /*67b0*/  IMAD.MOV.U32 R9, RZ, RZ, -0x1 ;  /* 0xffffffffff097424 */ /* 0x000fe200078e00ff */
[----:B------:R-:W-:Y:S01]  /*67c0*/  ISETP.GT.U32.AND P1, PT, R12, 0x4, PT ;  /* 0x000000040c00780c */ /* 0x000fe20003f24070 */
[----:B------:R-:W-:Y:S01]  /*67d0*/  IMAD.MOV.U32 R20, RZ, RZ, -0x1 ;  /* 0xffffffffff147424 */ /* 0x000fe200078e00ff */
[----:B------:R-:W-:Y:S01]  /*67e0*/  IADD3.X R17, R17, UR13, RZ, P4, !PT ;  /* 0x0000000d11117c10 */ /* 0x000fe2000a7fe4ff */
[----:B------:R-:W-:Y:S01]  /*67f0*/  IMAD.MOV.U32 R8, RZ, RZ, -0x1 ;  /* 0xffffffffff087424 */ /* 0x000fe200078e00ff */
[----:B------:R-:W-:-:S02]  /*6800*/  ISETP.LT.U32.AND P1, PT, R3, 0x5, P1 ;  /* 0x000000050300780c */ /* 0x000fc40000f21070 */
[----:B------:R-:W-:Y:S01]  /*6810*/  PRMT R13, RZ, 0x7610, R13 ;  /* 0x00007610ff0d7816 */ /* 0x000fe2000000000d */
[----:B------:R-:W0:Y:S01]  /*6820*/  @P3 S2R R5, SR_CgaCtaId ;  /* 0x0000000000053919 */ /* 0x000e220000008800 */
[----:B------:R-:W-:-:S04]  /*6830*/  @P3 MOV R4, 0x400 ;  /* 0x0000040000043802 */ /* 0x000fc80000000f00 */
[----:B0-----:R-:W-:Y:S01]  /*6840*/  @P3 LEA R6, R5, R4, 0x18 ;  /* 0x0000000405063211 */ /* 0x001fe200078ec0ff */
[----:B------:R-:W-:-:S03]  /*6850*/  IMAD.WIDE.U32 R4, R12, -0x33333333, RZ ;  /* 0xcccccccd0c047825 */ /* 0x000fc600078e00ff */
[----:B------:R0:W-:Y:S01]  /*6860*/  @P3 SYNCS.ARRIVE.TRANS64.A1T0 RZ, [R6+URZ+0x68], RZ ;  /* 0x000068ff06ff39a7 */ /* 0x0001e2000810003f */
[----:B------:R-:W-:Y:S02]  /*6870*/  ISETP.GE.U32.AND P3, PT, R3, 0x5, PT ;  /* 0x000000050300780c */ /* 0x000fe40003f66070 */
[----:B------:R-:W-:Y:S02]  /*6880*/  SHF.R.U32.HI R7, RZ, 0x2, R5 ;  /* 0x00000002ff077819 */ /* 0x000fe40000011605 */
[----:B------:R-:W-:Y:S02]  /*6890*/  SEL R5, RZ, 0x1, !P1 ;  /* 0x00000001ff057807 */ /* 0x000fe40004800000 */
[----:B------:R-:W-:Y:S01]  /*68a0*/  ISETP.GE.U32.AND P1, PT, R16, UR4, PT ;  /* 0x0000000410007c0c */ /* 0x000fe2000bf26070 */
[----:B------:R-:W-:Y:S01]  /*68b0*/  IMAD R12, R7, -0x5, R12 ;  /* 0xfffffffb070c7824 */ /* 0x000fe200078e020c */
[----:B------:R-:W-:Y:S02]  /*68c0*/  LOP3.LUT R0, R0, R5, RZ, 0x3c, !PT ;  /* 0x0000000500007212 */ /* 0x000fe400078e3cff */
[----:B------:R-:W-:-:S02]  /*68d0*/  ISETP.GE.U32.AND.EX P1, PT, R17, UR5, PT, P1 ;  /* 0x0000000511007c0c */ /* 0x000fc4000bf26110 */
[----:B------:R-:W-:Y:S02]  /*68e0*/  PRMT R4, RZ, 0x7610, R4 ;  /* 0x00007610ff047816 */ /* 0x000fe40000000004 */
[----:B------:R-:W-:-:S09]  /*68f0*/  @P3 LOP3.LUT R0, R0, 0x1, R7, 0x78, !PT ;  /* 0x0000000100003812 */ /* 0x000fd200078e7807 */
[----:B0-----:R-:W-:Y:S05]  /*6900*/  @P1 BRA `(.L_x_143) ;  /* 0x00000004004c1947 */ /* 0x001fea0003800000 */
[----:B------:R-:W-:Y:S01]  /*6910*/  ULDC.64 UR4, c[0x0][0x628] ;  /* 0x00018a0000047ab9 */ /* 0x000fe20000000a00 */
[----:B------:R-:W0:Y:S01]  /*6920*/  S2R R15, SR_CTAID.X ;  /* 0x00000000000f7919 */ /* 0x000e220000002500 */
[----:B------:R-:W-:Y:S01]  /*6930*/  ISETP.NE.U32.AND P1, PT, RZ, UR4, PT ;  /* 0x00000004ff007c0c */ /* 0x000fe2000bf25070 */
[----:B------:R-:W-:Y:S01]  /*6940*/  ULDC UR7, c[0x0][0x630] ;  /* 0x00018c0000077ab9 */ /* 0x000fe20000000800 */
[----:B------:R-:W-:Y:S01]  /*6950*/  IMAD.MOV.U32 R4, RZ, RZ, R16 ;  /* 0x000000ffff047224 */ /* 0x000fe200078e0010 */
[----:B------:R-:W1:Y:S01]  /*6960*/  S2R R14, SR_CTAID.Y ;  /* 0x00000000000e7919 */ /* 0x000e620000002600 */
[----:B------:R-:W-:Y:S01]  /*6970*/  ISETP.NE.AND.EX P1, PT, RZ, UR5, PT, P1 ;  /* 0x00000005ff007c0c */ /* 0x000fe2000bf25310 */
[----:B------:R-:W-:-:S12]  /*6980*/  IMAD.MOV.U32 R5, RZ, RZ, R17 ;  /* 0x000000ffff057224 */ /* 0x000fd800078e0011 */
[----:B------:R-:W-:Y:S05]  /*6990*/  @!P1 BRA `(.L_x_144) ;  /* 0x0000000000289947 */ /* 0x000fea0003800000 */
[----:B------:R-:W-:Y:S02]  /*69a0*/  ULDC UR6, c[0x0][0x634] ;  /* 0x00018d0000067ab9 */ /* 0x000fe40000000800 */
[----:B------:R-:W-:-:S05]  /*69b0*/  IADD3 R9, P1, R16, UR6, RZ ;  /* 0x0000000610097c10 */ /* 0x000fca000ff3e0ff */
[----:B------:R-:W-:-:S04]  /*69c0*/  IMAD.X R21, RZ, RZ, R17, P1 ;  /* 0x000000ffff157224 */ /* 0x000fc800008e0611 */
[----:B------:R-:W-:-:S04]  /*69d0*/  IMAD.WIDE.U32 R6, R21, UR4, RZ ;  /* 0x0000000415067c25 */ /* 0x000fc8000f8e00ff */
[----:B------:R-:W-:-:S04]  /*69e0*/  IMAD.WIDE.U32 R6, P1, R9, UR5, R6 ;  /* 0x0000000509067c25 */ /* 0x000fc8000f820006 */
[----:B------:R-:W-:-:S04]  /*69f0*/  IMAD.WIDE.U32 R8, R9, UR4, RZ ;  /* 0x0000000409087c25 */ /* 0x000fc8000f8e00ff */
[----:B------:R-:W-:Y:S01]  /*6a00*/  IMAD.X R5, RZ, RZ, RZ, P1 ;  /* 0x000000ffff057224 */ /* 0x000fe200008e06ff */
[----:B------:R-:W-:Y:S01]  /*6a10*/  IADD3 RZ, P1, R9, R6, RZ ;  /* 0x0000000609ff7210 */ /* 0x000fe20007f3e0ff */
[----:B------:R-:W-:-:S04]  /*6a20*/  IMAD.MOV.U32 R4, RZ, RZ, R7 ;  /* 0x000000ffff047224 */ /* 0x000fc800078e0007 */
[----:B------:R-:W-:-:S08]  /*6a30*/  IMAD.WIDE.U32.X R4, R21, UR5, R4, P1 ;  /* 0x0000000515047c25 */ /* 0x000fd000088e0404 */
.L_x_144:
[--C-:B------:R-:W-:Y:S01]  /*6a40*/  SHF.R.U64 R8, R4, UR7, R5.reuse ;  /* 0x0000000704087c19 */ /* 0x100fe20008001205 */
[----:B------:R-:W-:Y:S01]  /*6a50*/  ULDC.64 UR4, c[0x0][0x620] ;  /* 0x0001880000047ab9 */ /* 0x000fe20000000a00 */
[----:B------:R-:W-:Y:S01]  /*6a60*/  SHF.R.U32.HI R4, RZ, UR7, R5 ;  /* 0x00000007ff047c19 */ /* 0x000fe20008011605 */
[----:B------:R-:W2:Y:S01]  /*6a70*/  LDC R24, c[0x0][0x144] ;  /* 0x00005100ff187b82 */ /* 0x000ea20000000800 */
[----:B------:R-:W-:Y:S01]  /*6a80*/  IADD3 R7, P1, RZ, -R8, RZ ;  /* 0x80000008ff077210 */ /* 0x000fe20007f3e0ff */
[----:B------:R-:W-:Y:S01]  /*6a90*/  ULDC.64 UR8, c[0x0][0x640] ;  /* 0x0001900000087ab9 */ /* 0x000fe20000000a00 */
[----:B0-----:R-:W-:Y:S01]  /*6aa0*/  I2FP.F32.U32 R9, R15 ;  /* 0x0000000f00097245 */ /* 0x001fe20000201000 */
[----:B------:R-:W-:Y:S02]  /*6ab0*/  ULDC UR6, c[0x0][0x608] ;  /* 0x0001820000067ab9 */ /* 0x000fe40000000800 */
[----:B------:R-:W-:Y:S01]  /*6ac0*/  IMAD.X R4, RZ, RZ, ~R4, P1 ;  /* 0x000000ffff047224 */ /* 0x000fe200008e0e04 */
[----:B------:R-:W-:Y:S01]  /*6ad0*/  ISETP.NE.U32.AND P1, PT, RZ, UR8, PT ;  /* 0x00000008ff007c0c */ /* 0x000fe2000bf25070 */
[----:B------:R-:W0:Y:S02]  /*6ae0*/  LDC R21, c[0x0][0x148] ;  /* 0x00005200ff157b82 */ /* 0x000e240000000800 */
[----:B------:R-:W-:Y:S01]  /*6af0*/  IMAD R6, R4, UR4, RZ ;  /* 0x0000000404067c24 */ /* 0x000fe2000f8e02ff */
[----:B------:R-:W-:Y:S01]  /*6b00*/  ISETP.NE.AND.EX P1, PT, RZ, UR9, PT, P1 ;  /* 0x00000009ff007c0c */ /* 0x000fe2000bf25310 */
[----:B------:R-:W-:Y:S01]  /*6b10*/  IMAD.WIDE.U32 R4, R7, UR4, R16 ;  /* 0x0000000407047c25 */ /* 0x000fe2000f8e0010 */
[----:B------:R-:W-:-:S03]  /*6b20*/  ULDC UR4, c[0x0][0x150] ;  /* 0x0000540000047ab9 */ /* 0x000fc60000000800 */
[----:B------:R-:W-:Y:S02]  /*6b30*/  IMAD R7, R7, UR5, R6 ;  /* 0x0000000507077c24 */ /* 0x000fe4000f8e0206 */
[----:B------:R-:W-:Y:S01]  /*6b40*/  FMUL R6, R9, UR4 ;  /* 0x0000000409067c20 */ /* 0x000fe20008400000 */
[----:B------:R-:W-:Y:S01]  /*6b50*/  ULDC UR4, c[0x0][0x618] ;  /* 0x0001860000047ab9 */ /* 0x000fe20000000800 */
[----:B------:R-:W-:Y:S01]  /*6b60*/  ULDC UR5, c[0x0][0x154] ;  /* 0x0000550000057ab9 */ /* 0x000fe20000000800 */
[----:B------:R-:W-:-:S03]  /*6b70*/  IMAD.IADD R5, R5, 0x1, R7 ;  /* 0x0000000105057824 */ /* 0x000fc600078e0207 */
[----:B------:R-:W3:Y:S02]  /*6b80*/  F2I.U32.TRUNC.NTZ R6, R6 ;  /* 0x0000000600067305 */ /* 0x000ee4000020f000 */
[----:B------:R-:W-:Y:S02]  /*6b90*/  SHF.R.U64 R9, R4, UR4, R5 ;  /* 0x0000000404097c19 */ /* 0x000fe40008001205 */
[----:B-1----:R-:W-:-:S05]  /*6ba0*/  I2FP.F32.U32 R4, R14 ;  /* 0x0000000e00047245 */ /* 0x002fca0000201000 */
[----:B------:R-:W-:Y:S01]  /*6bb0*/  FMUL R22, R4, UR5 ;  /* 0x0000000504167c20 */ /* 0x000fe20008400000 */
[----:B------:R-:W-:Y:S01]  /*6bc0*/  SHF.R.U32.HI R4, RZ, UR4, R5 ;  /* 0x00000004ff047c19 */ /* 0x000fe20008011605 */
[----:B------:R-:W-:-:S03]  /*6bd0*/  ULDC UR4, c[0x0][0x658] ;  /* 0x0001960000047ab9 */ /* 0x000fc60000000800 */
[--C-:B------:R-:W-:Y:S01]  /*6be0*/  SHF.R.U64 R20, R9, UR6, R4.reuse ;  /* 0x0000000609147c19 */ /* 0x100fe20008001204 */
[----:B------:R-:W1:Y:S01]  /*6bf0*/  F2I.U32.TRUNC.NTZ R22, R22 ;  /* 0x0000001600167305 */ /* 0x000e62000020f000 */
[----:B------:R-:W-:Y:S01]  /*6c00*/  SHF.R.U32.HI R5, RZ, UR6, R4 ;  /* 0x00000006ff057c19 */ /* 0x000fe20008011604 */
[----:B---3--:R-:W-:-:S03]  /*6c10*/  IMAD.MOV R6, RZ, RZ, -R6 ;  /* 0x000000ffff067224 */ /* 0x008fc600078e0a06 */
[----:B------:R-:W-:Y:S01]  /*6c20*/  SHF.R.U64 R18, R20, UR4, R5 ;  /* 0x0000000414127c19 */ /* 0x000fe20008001205 */
[----:B--2---:R-:W-:Y:S01]  /*6c30*/  IMAD R15, R24, R6, R15 ;  /* 0x00000006180f7224 */ /* 0x004fe200078e020f */
[----:B------:R-:W-:-:S03]  /*6c40*/  SHF.R.U32.HI R23, RZ, UR4, R5 ;  /* 0x00000004ff177c19 */ /* 0x000fc60008011605 */
[----:B------:R-:W-:Y:S02]  /*6c50*/  IMAD.MOV.U32 R4, RZ, RZ, R18 ;  /* 0x000000ffff047224 */ /* 0x000fe400078e0012 */
[----:B------:R-:W-:Y:S01]  /*6c60*/  IMAD.MOV.U32 R5, RZ, RZ, R23 ;  /* 0x000000ffff057224 */ /* 0x000fe200078e0017 */
[----:B-1----:R-:W-:Y:S06]  /*6c70*/  @!P1 BRA `(.L_x_145) ;  /* 0x0000000000289947 */ /* 0x002fec0003800000 */
[----:B------:R-:W-:Y:S02]  /*6c80*/  ULDC UR4, c[0x0][0x64c] ;  /* 0x0001930000047ab9 */ /* 0x000fe40000000800 */
[----:B------:R-:W-:-:S05]  /*6c90*/  IADD3 R5, P1, R18, UR4, RZ ;  /* 0x0000000412057c10 */ /* 0x000fca000ff3e0ff */
[----:B------:R-:W-:-:S04]  /*6ca0*/  IMAD.X R23, RZ, RZ, R23, P1 ;  /* 0x000000ffff177224 */ /* 0x000fc800008e0617 */
[----:B------:R-:W-:-:S04]  /*6cb0*/  IMAD.WIDE.U32 R6, R23, UR8, RZ ;  /* 0x0000000817067c25 */ /* 0x000fc8000f8e00ff */
[----:B------:R-:W-:-:S04]  /*6cc0*/  IMAD.WIDE.U32 R6, P1, R5, UR9, R6 ;  /* 0x0000000905067c25 */ /* 0x000fc8000f820006 */
[----:B------:R-:W-:-:S04]  /*6cd0*/  IMAD.WIDE.U32 R4, R5, UR8, RZ ;  /* 0x0000000805047c25 */ /* 0x000fc8000f8e00ff */
[----:B------:R-:W-:Y:S01]  /*6ce0*/  IMAD.MOV.U32 R4, RZ, RZ, R7 ;  /* 0x000000ffff047224 */ /* 0x000fe200078e0007 */
[----:B------:R-:W-:Y:S01]  /*6cf0*/  IADD3 RZ, P3, R5, R6, RZ ;  /* 0x0000000605ff7210 */ /* 0x000fe20007f7e0ff */
[----:B------:R-:W-:-:S04]  /*6d00*/  IMAD.X R5, RZ, RZ, RZ, P1 ;  /* 0x000000ffff057224 */ /* 0x000fc800008e06ff */
[----:B------:R-:W-:-:S08]  /*6d10*/  IMAD.WIDE.U32.X R4, R23, UR9, R4, P3 ;  /* 0x0000000917047c25 */ /* 0x000fd000098e0404 */
.L_x_145:
[----:B------:R-:W-:Y:S01]  /*6d20*/  ISETP.NE.AND P1, PT, R2, 0x1, PT ;  /* 0x000000010200780c */ /* 0x000fe20003f25270 */
[----:B------:R-:W-:Y:S01]  /*6d30*/  ULDC UR4, c[0x0][0x648] ;  /* 0x0001920000047ab9 */ /* 0x000fe20000000800 */
[----:B------:R-:W-:Y:S01]  /*6d40*/  LOP3.LUT R20, R20, UR17, RZ, 0xc0, !PT ;  /* 0x0000001114147c12 */ /* 0x000fe2000f8ec0ff */
[----:B------:R-:W-:Y:S01]  /*6d50*/  IMAD.MOV R22, RZ, RZ, -R22 ;  /* 0x000000ffff167224 */ /* 0x000fe200078e0a16 */
[----:B------:R-:W-:Y:S01]  /*6d60*/  SHF.R.U64 R5, R4, UR4, R5 ;  /* 0x0000000404057c19 */ /* 0x000fe20008001205 */
[----:B------:R-:W-:Y:S01]  /*6d70*/  ULDC UR4, c[0x0][0x638] ;  /* 0x00018e0000047ab9 */ /* 0x000fe20000000800 */
[----:B------:R-:W-:Y:S01]  /*6d80*/  LOP3.LUT R9, R9, UR16, RZ, 0xc0, !PT ;  /* 0x0000001009097c12 */ /* 0x000fe2000f8ec0ff */
[----:B------:R-:W-:Y:S01]  /*6d90*/  ULDC UR5, c[0x0][0x610] ;  /* 0x0001840000057ab9 */ /* 0x000fe20000000800 */
[----:B------:R-:W-:Y:S02]  /*6da0*/  IMAD.MOV.U32 R4, RZ, RZ, 0x1 ;  /* 0x00000001ff047424 */ /* 0x000fe400078e00ff */
[----:B------:R-:W-:-:S02]  /*6db0*/  IMAD.MOV R7, RZ, RZ, -R5 ;  /* 0x000000ffff077224 */ /* 0x000fc400078e0a05 */
[----:B------:R-:W-:Y:S02]  /*6dc0*/  IMAD R20, R5, UR18, R20 ;  /* 0x0000001205147c24 */ /* 0x000fe4000f8e0214 */
[----:B0-----:R-:W-:Y:S02]  /*6dd0*/  @P1 IMAD R15, R21, R22, R14 ;  /* 0x00000016150f1224 */ /* 0x001fe400078e020e */
[----:B------:R-:W-:Y:S01]  /*6de0*/  IMAD R18, R7, UR4, R18 ;  /* 0x0000000407127c24 */ /* 0x000fe2000f8e0212 */
[----:B------:R-:W-:Y:S01]  /*6df0*/  ULDC UR4, c[0x0][0x600] ;  /* 0x0001800000047ab9 */ /* 0x000fe20000000800 */
[----:B------:R-:W-:Y:S02]  /*6e00*/  IMAD R15, R20, UR5, R15 ;  /* 0x00000005140f7c24 */ /* 0x000fe4000f8e020f */
[----:B------:R-:W-:-:S05]  /*6e10*/  IMAD R18, R18, UR4, R9 ;  /* 0x0000000412127c24 */ /* 0x000fca000f8e0209 */
[----:B------:R-:W-:Y:S02]  /*6e20*/  SEL R20, R18, R15, !P1 ;  /* 0x0000000f12147207 */ /* 0x000fe40004800000 */
[----:B------:R-:W-:-:S07]  /*6e30*/  SEL R9, R15, R18, !P1 ;  /* 0x000000120f097207 */ /* 0x000fce0004800000 */
.L_x_143:
[----:B------:R-:W-:Y:S05]  /*6e40*/  BSYNC B1 ;  /* 0x0000000000017941 */ /* 0x000fea0003800000 */
.L_x_142:
[----:B------:R-:W-:-:S13]  /*6e50*/  LOP3.LUT P1, RZ, R4, 0xff, RZ, 0xc0, !PT ;  /* 0x000000ff04ff7812 */ /* 0x000fda000782c0ff */
[----:B------:R-:W-:Y:S05]  /*6e60*/  @P1 BRA `(.L_x_146) ;  /* 0xfffffff4004c1947 */ /* 0x000fea000383ffff */
[----:B------:R-:W-:Y:S05]  /*6e70*/  BSYNC B0 ;  /* 0x0000000000007941 */ /* 0x000fea0003800000 */
.L_x_134:
[----:B------:R-:W-:-:S03]  /*6e80*/  UMOV UR4, 0xffffffff ;  /* 0xffffffff00047882 */ /* 0x000fc60000000000 */
[----:B------:R-:W-:Y:S05]  /*6e90*/  BRA.DIV UR4, `(.L_x_147) ;  /* 0x0000000604387947 */ /* 0x000fea000b800000 */
[----:B------:R-:W-:-:S13]  /*6ea0*/  ELECT P6, URZ, PT ;  /* 0x00000000003f782f */ /* 0x000fda00038c0000 */
.L_x_162:
[----:B------:R-:W-:Y:S04]  /*6eb0*/  BSSY B0, `(.L_x_148) ;  /* 0x0000034000007945 */ /* 0x000fe80003800000 */
[----:B------:R-:W-:Y:S05]  /*6ec0*/  @!P6 BRA `(.L_x_149) ;  /* 0x0000000000c8e947 */ /* 0x000fea0003800000 */
[----:B------:R-:W-:-:S04]  /*6ed0*/  LOP3.LUT R19, R19, 0x2, RZ, 0xfc, !PT ;  /* 0x0000000213137812 */ /* 0x000fc800078efcff */
[----:B------:R-:W-:-:S13]  /*6ee0*/  ISETP.NE.AND P0, PT, R19, 0x3, PT ;  /* 0x000000031300780c */ /* 0x000fda0003f05270 */
[----:B------:R-:W-:Y:S05]  /*6ef0*/  @!P0 BRA `(.L_x_150) ;  /* 0x0000000000048947 */ /* 0x000fea0003800000 */
[----:B------:R-:W-:Y:S01]  /*6f00*/  BPT.TRAP 0x1 ;  /* 0x000000040000795c */ /* 0x000fe20000300000 */
.L_x_150:
[----:B------:R-:W0:Y:S01]  /*6f10*/  S2R R3, SR_CgaCtaId ;  /* 0x0000000000037919 */ /* 0x000e220000008800 */
[----:B------:R-:W-:-:S04]  /*6f20*/  MOV R2, 0x400 ;  /* 0x0000040000027802 */ /* 0x000fc80000000f00 */
[----:B0-----:R-:W-:Y:S02]  /*6f30*/  LEA R3, R3, R2, 0x18 ;  /* 0x0000000203037211 */ /* 0x001fe400078ec0ff */
[----:B------:R-:W-:-:S03]  /*6f40*/  SHF.L.U32 R2, R0, 0x1f, RZ ;  /* 0x0000001f00027819 */ /* 0x000fc600000006ff */
[----:B------:R-:W-:-:S04]  /*6f50*/  VIADD R3, R3, 0x28 ;  /* 0x0000002803037836 */ /* 0x000fc80000000000 */
[C---:B------:R-:W-:Y:S02]  /*6f60*/  IMAD R7, R12.reuse, 0x8, R3 ;  /* 0x000000080c077824 */ /* 0x040fe400078e0203 */
[----:B------:R-:W-:Y:S02]  /*6f70*/  VIADD R12, R12, 0x1 ;  /* 0x000000010c0c7836 */ /* 0x000fe40000000000 */
[----:B------:R-:W0:Y:S03]  /*6f80*/  SYNCS.PHASECHK.TRANS64.TRYWAIT P0, [R7+URZ], R2 ;  /* 0x00000002070075a7 */ /* 0x000e26000800017f */
[----:B------:R-:W-:-:S04]  /*6f90*/  ISETP.NE.AND P1, PT, R12, 0x5, PT ;  /* 0x000000050c00780c */ /* 0x000fc80003f25270 */
[----:B------:R-:W-:Y:S02]  /*6fa0*/  SEL R5, RZ, 0x1, P1 ;  /* 0x00000001ff057807 */ /* 0x000fe40000800000 */
[----:B------:R-:W-:Y:S02]  /*6fb0*/  SEL R12, R12, RZ, P1 ;  /* 0x000000ff0c0c7207 */ /* 0x000fe40000800000 */
[----:B------:R-:W-:-:S03]  /*6fc0*/  LOP3.LUT R5, R0, R5, RZ, 0x3c, !PT ;  /* 0x0000000500057212 */ /* 0x000fc600078e3cff */
[----:B------:R-:W-:Y:S01]  /*6fd0*/  IMAD R9, R12, 0x8, R3 ;  /* 0x000000080c097824 */ /* 0x000fe200078e0203 */
[----:B------:R-:W-:Y:S01]  /*6fe0*/  SHF.L.U32 R4, R5, 0x1f, RZ ;  /* 0x0000001f05047819 */ /* 0x000fe200000006ff */
[----:B0-----:R-:W-:Y:S06]  /*6ff0*/  @!P0 BRA `(.L_x_151) ;  /* 0x0000000400008947 */ /* 0x001fec0003800000 */
.L_x_163:
[----:B------:R-:W1:Y:S01]  /*7000*/  SYNCS.PHASECHK.TRANS64.TRYWAIT P0, [R9+URZ], R4 ;  /* 0x00000004090075a7 */ /* 0x000e62000800017f */
[----:B------:R-:W-:-:S05]  /*7010*/  VIADD R0, R12, 0x1 ;  /* 0x000000010c007836 */ /* 0x000fca0000000000 */
[----:B------:R-:W-:-:S04]  /*7020*/  ISETP.NE.AND P1, PT, R0, 0x5, PT ;  /* 0x000000050000780c */ /* 0x000fc80003f25270 */
[----:B0-----:R-:W-:Y:S02]  /*7030*/  SEL R2, RZ, 0x1, P1 ;  /* 0x00000001ff027807 */ /* 0x001fe40000800000 */
[----:B------:R-:W-:Y:S02]  /*7040*/  SEL R0, R0, RZ, P1 ;  /* 0x000000ff00007207 */ /* 0x000fe40000800000 */
[----:B------:R-:W-:-:S03]  /*7050*/  LOP3.LUT R7, R5, R2, RZ, 0x3c, !PT ;  /* 0x0000000205077212 */ /* 0x000fc600078e3cff */
[----:B------:R-:W-:Y:S01]  /*7060*/  IMAD R6, R0, 0x8, R3 ;  /* 0x0000000800067824 */ /* 0x000fe200078e0203 */
[----:B------:R-:W-:Y:S01]  /*7070*/  SHF.L.U32 R5, R7, 0x1f, RZ ;  /* 0x0000001f07057819 */ /* 0x000fe200000006ff */
[----:B-1----:R-:W-:Y:S06]  /*7080*/  @!P0 BRA `(.L_x_152) ;  /* 0x0000000000f08947 */ /* 0x002fec0003800000 */
.L_x_164:
[----:B------:R-:W1:Y:S01]  /*7090*/  SYNCS.PHASECHK.TRANS64.TRYWAIT P0, [R6+URZ], R5 ;  /* 0x00000005060075a7 */ /* 0x000e62000800017f */
[----:B------:R-:W-:-:S05]  /*70a0*/  VIADD R0, R0, 0x1 ;  /* 0x0000000100007836 */ /* 0x000fca0000000000 */
[----:B------:R-:W-:-:S04]  /*70b0*/  ISETP.NE.AND P1, PT, R0, 0x5, PT ;  /* 0x000000050000780c */ /* 0x000fc80003f25270 */
[----:B------:R-:W-:Y:S02]  /*70c0*/  SEL R2, RZ, 0x1, P1 ;  /* 0x00000001ff027807 */ /* 0x000fe40000800000 */
[----:B------:R-:W-:Y:S02]  /*70d0*/  SEL R0, R0, RZ, P1 ;  /* 0x000000ff00007207 */ /* 0x000fe40000800000 */
[----:B------:R-:W-:-:S03]  /*70e0*/  LOP3.LUT R7, R7, R2, RZ, 0x3c, !PT ;  /* 0x0000000207077212 */ /* 0x000fc600078e3cff */
[----:B0-----:R-:W-:Y:S01]  /*70f0*/  IMAD R9, R0, 0x8, R3 ;  /* 0x0000000800097824 */ /* 0x001fe200078e0203 */
[----:B------:R-:W-:Y:S01]  /*7100*/  SHF.L.U32 R4, R7, 0x1f, RZ ;  /* 0x0000001f07047819 */ /* 0x000fe200000006ff */
[----:B-1----:R-:W-:Y:S06]  /*7110*/  @!P0 BRA `(.L_x_153) ;  /* 0x0000000000e08947 */ /* 0x002fec0003800000 */
.L_x_165:
[----:B------:R-:W1:Y:S01]  /*7120*/  SYNCS.PHASECHK.TRANS64.TRYWAIT P0, [R9+URZ], R4 ;  /* 0x00000004090075a7 */ /* 0x000e62000800017f */
[----:B------:R-:W-:-:S05]  /*7130*/  VIADD R0, R0, 0x1 ;  /* 0x0000000100007836 */ /* 0x000fca0000000000 */
[----:B------:R-:W-:-:S04]  /*7140*/  ISETP.NE.AND P1, PT, R0, 0x5, PT ;  /* 0x000000050000780c */ /* 0x000fc80003f25270 */
[----:B------:R-:W-:Y:S02]  /*7150*/  SEL R2, RZ, 0x1, P1 ;  /* 0x00000001ff027807 */ /* 0x000fe40000800000 */
[----:B------:R-:W-:Y:S02]  /*7160*/  SEL R0, R0, RZ, P1 ;  /* 0x000000ff00007207 */ /* 0x000fe40000800000 */
[----:B------:R-:W-:Y:S01]  /*7170*/  LOP3.LUT R2, R7, R2, RZ, 0x3c, !PT ;  /* 0x0000000207027212 */ /* 0x000fe200078e3cff */
[----:B-1----:R-:W-:Y:S06]  /*7180*/  @!P0 BRA `(.L_x_154) ;  /* 0x0000000000d88947 */ /* 0x002fec0003800000 */
.L_x_166:
[----:B------:R-:W-:Y:S01]  /*7190*/  IMAD R3, R0, 0x8, R3 ;  /* 0x0000000800037824 */ /* 0x000fe200078e0203 */
[----:B------:R-:W-:-:S07]  /*71a0*/  SHF.L.U32 R0, R2, 0x1f, RZ ;  /* 0x0000001f02007819 */ /* 0x000fce00000006ff */
.L_x_155:
[----:B--2---:R2:W3:Y:S02]  /*71b0*/  SYNCS.PHASECHK.TRANS64.TRYWAIT P0, [R3+URZ], R0 ;  /* 0x00000000030075a7 */ /* 0x0044e4000800017f */
[----:B---3--:R-:W-:Y:S05]  /*71c0*/  @!P0 NANOSLEEP.SYNCS 0x989680 ;  /* 0x009896800000895d */ /* 0x008fea0003900000 */
[----:B------:R-:W3:Y:S02]  /*71d0*/  @!P0 SYNCS.PHASECHK.TRANS64 P0, [R3+URZ], R0 ;  /* 0x00000000030085a7 */ /* 0x000ee4000800007f */
[----:B---3--:R-:W-:Y:S05]  /*71e0*/  @!P0 BRA `(.L_x_155) ;  /* 0xfffffffc00f08947 */ /* 0x008fea000383ffff */
.L_x_149:
[----:B------:R-:W-:Y:S05]  /*71f0*/  BSYNC B0 ;  /* 0x0000000000007941 */ /* 0x000fea0003800000 */
.L_x_148:
[----:B------:R-:W-:Y:S05]  /*7200*/  EXIT ;  /* 0x000000000000794d */ /* 0x000fea0003800000 */
.L_x_17:
[----:B---3--:R3:W4:Y:S02]  /*7210*/  SYNCS.PHASECHK.TRANS64.TRYWAIT P1, [R3+URZ], R0 ;  /* 0x00000000030075a7 */ /* 0x008724000802017f */
[----:B----4-:R-:W-:Y:S05]  /*7220*/  @!P1 NANOSLEEP.SYNCS 0x989680 ;  /* 0x009896800000995d */ /* 0x010fea0003900000 */
[----:B------:R-:W4:Y:S02]  /*7230*/  @!P1 SYNCS.PHASECHK.TRANS64 P1, [R3+URZ], R0 ;  /* 0x00000000030095a7 */ /* 0x000f24000802007f */
[----:B----4-:R-:W-:Y:S05]  /*7240*/  @!P1 BRA `(.L_x_17) ;  /* 0xfffffffc00f09947 */ /* 0x010fea000383ffff */
[----:B------:R-:W-:Y:S05]  /*7250*/  BRA `(.L_x_16) ;  /* 0xffffffa000307947 */ /* 0x000fea000383ffff */
.L_x_22:
[----:B-1----:R1:W2:Y:S02]  /*7260*/  SYNCS.PHASECHK.TRANS64.TRYWAIT P1, [R5+URZ], R4 ;  /* 0x00000004050075a7 */ /* 0x0022a4000802017f */
[----:B--2---:R-:W-:Y:S05]  /*7270*/  @!P1 NANOSLEEP.SYNCS 0x989680 ;  /* 0x009896800000995d */ /* 0x004fea0003900000 */
[----:B------:R-:W2:Y:S02]  /*7280*/  @!P1 SYNCS.PHASECHK.TRANS64 P1, [R5+URZ], R4 ;  /* 0x00000004050095a7 */ /* 0x000ea4000802007f */
[----:B--2---:R-:W-:Y:S05]  /*7290*/  @!P1 BRA `(.L_x_22) ;  /* 0xfffffffc00f09947 */ /* 0x004fea000383ffff */
[----:B------:R-:W-:Y:S05]  /*72a0*/  BRA `(.L_x_21) ;  /* 0xffffffa800fc7947 */ /* 0x000fea000383ffff */
.L_x_135:
[----:B------:R-:W-:Y:S01]  /*72b0*/  BSSY B1, `(.L_x_156) ;  /* 0x0000006000017945 */ /* 0x000fe20003800000 */
[----:B------:R-:W-:-:S07]  /*72c0*/  IMAD.MOV.U32 R15, RZ, RZ, -0x1 ;  /* 0xffffffffff0f7424 */ /* 0x000fce00078e00ff */
[----:B------:R-:W-:Y:S05]  /*72d0*/  WARPSYNC.COLLECTIVE R15, `(.L_x_157) ;  /* 0x000000000f0c7348 */ /* 0x000fea0003c00000 */
[----:B------:R-:W-:Y:S02]  /*72e0*/  ELECT P6, UR62, PT ;  /* 0x00000000003e782f */ /* 0x000fe400038c0000 */
[----:B------:R-:W-:Y:S01]  /*72f0*/  MOV R14, UR62 ;  /* 0x0000003e000e7c02 */ /* 0x000fe20008000f00 */
[----:B------:R-:W-:Y:S10]  /*7300*/  ENDCOLLECTIVE ;  /* 0x000000000000791b */ /* 0x000ff40003800000 */
.L_x_157:
[----:B------:R-:W-:Y:S05]  /*7310*/  BSYNC B1 ;  /* 0x0000000000017941 */ /* 0x000fea0003800000 */
.L_x_156:
[----:B------:R-:W-:Y:S05]  /*7320*/  BRA `(.L_x_158) ;  /* 0xfffffff000287947 */ /* 0x000fea000383ffff */
.L_x_138:
[----:B0-----:R0:W1:Y:S02]  /*7330*/  SYNCS.PHASECHK.TRANS64.TRYWAIT P1, [R14+URZ+0x28], R7 ;  /* 0x000028070e0075a7 */ /* 0x001064000802017f */
[----:B-1----:R-:W-:Y:S05]  /*7340*/  @!P1 NANOSLEEP.SYNCS 0x989680 ;  /* 0x009896800000995d */ /* 0x002fea0003900000 */
[----:B------:R-:W1:Y:S02]  /*7350*/  @!P1 SYNCS.PHASECHK.TRANS64 P1, [R14+URZ+0x28], R7 ;  /* 0x000028070e0095a7 */ /* 0x000e64000802007f */
[----:B-1----:R-:W-:Y:S05]  /*7360*/  @!P1 BRA `(.L_x_138) ;  /* 0xfffffffc00f09947 */ /* 0x002fea000383ffff */
[----:B------:R-:W-:Y:S05]  /*7370*/  BRA `(.L_x_159) ;  /* 0xfffffff0005c7947 */ /* 0x000fea000383ffff */
.L_x_147:
[----:B------:R-:W-:Y:S01]  /*7380*/  BSSY B0, `(.L_x_160) ;  /* 0x0000006000007945 */ /* 0x000fe20003800000 */
[----:B------:R-:W-:-:S07]  /*7390*/  IMAD.MOV.U32 R15, RZ, RZ, -0x1 ;  /* 0xffffffffff0f7424 */ /* 0x000fce00078e00ff */
[----:B------:R-:W-:Y:S05]  /*73a0*/  WARPSYNC.COLLECTIVE R15, `(.L_x_161) ;  /* 0x000000000f0c7348 */ /* 0x000fea0003c00000 */
[----:B------:R-:W-:Y:S02]  /*73b0*/  ELECT P6, UR62, PT ;  /* 0x00000000003e782f */ /* 0x000fe400038c0000 */
[----:B------:R-:W-:Y:S01]  /*73c0*/  MOV R14, UR62 ;  /* 0x0000003e000e7c02 */ /* 0x000fe20008000f00 */
[----:B------:R-:W-:Y:S10]  /*73d0*/  ENDCOLLECTIVE ;  /* 0x000000000000791b */ /* 0x000ff40003800000 */
.L_x_161:
[----:B------:R-:W-:Y:S05]  /*73e0*/  BSYNC B0 ;  /* 0x0000000000007941 */ /* 0x000fea0003800000 */
.L_x_160:
[----:B------:R-:W-:Y:S05]  /*73f0*/  BRA `(.L_x_162) ;  /* 0xfffffff800ac7947 */ /* 0x000fea000383ffff */
.L_x_151:
[----:B0-----:R0:W1:Y:S02]  /*7400*/  SYNCS.PHASECHK.TRANS64.TRYWAIT P0, [R7+URZ], R2 ;  /* 0x00000002070075a7 */ /* 0x001064000800017f */
[----:B-1----:R-:W-:Y:S05]  /*7410*/  @!P0 NANOSLEEP.SYNCS 0x989680 ;  /* 0x009896800000895d */ /* 0x002fea0003900000 */
[----:B------:R-:W1:Y:S02]  /*7420*/  @!P0 SYNCS.PHASECHK.TRANS64 P0, [R7+URZ], R2 ;  /* 0x00000002070085a7 */ /* 0x000e64000800007f */
[----:B-1----:R-:W-:Y:S05]  /*7430*/  @!P0 BRA `(.L_x_151) ;  /* 0xfffffffc00f08947 */ /* 0x002fea000383ffff */
[----:B------:R-:W-:Y:S05]  /*7440*/  BRA `(.L_x_163) ;  /* 0xfffffff800ec7947 */ /* 0x000fea000383ffff */
.L_x_152:
[----:B0-----:R0:W1:Y:S02]  /*7450*/  SYNCS.PHASECHK.TRANS64.TRYWAIT P0, [R9+URZ], R4 ;  /* 0x00000004090075a7 */ /* 0x001064000800017f */
[----:B-1----:R-:W-:Y:S05]  /*7460*/  @!P0 NANOSLEEP.SYNCS 0x989680 ;  /* 0x009896800000895d */ /* 0x002fea0003900000 */
[----:B------:R-:W1:Y:S02]  /*7470*/  @!P0 SYNCS.PHASECHK.TRANS64 P0, [R9+URZ], R4 ;  /* 0x00000004090085a7 */ /* 0x000e64000800007f */
[----:B-1----:R-:W-:Y:S05]  /*7480*/  @!P0 BRA `(.L_x_152) ;  /* 0xfffffffc00f08947 */ /* 0x002fea000383ffff */
[----:B------:R-:W-:Y:S05]  /*7490*/  BRA `(.L_x_164) ;  /* 0xfffffff800fc7947 */ /* 0x000fea000383ffff */
.L_x_153:
[----:B0-----:R0:W1:Y:S02]  /*74a0*/  SYNCS.PHASECHK.TRANS64.TRYWAIT P0, [R6+URZ], R5 ;  /* 0x00000005060075a7 */ /* 0x001064000800017f */
[----:B-1----:R-:W-:Y:S05]  /*74b0*/  @!P0 NANOSLEEP.SYNCS 0x989680 ;  /* 0x009896800000895d */ /* 0x002fea0003900000 */
[----:B------:R-:W1:Y:S02]  /*74c0*/  @!P0 SYNCS.PHASECHK.TRANS64 P0, [R6+URZ], R5 ;  /* 0x00000005060085a7 */ /* 0x000e64000800007f */
[----:B-1----:R-:W-:Y:S05]  /*74d0*/  @!P0 BRA `(.L_x_153) ;  /* 0xfffffffc00f08947 */ /* 0x002fea000383ffff */
[----:B------:R-:W-:Y:S05]  /*74e0*/  BRA `(.L_x_165) ;  /* 0xfffffffc000c7947 */ /* 0x000fea000383ffff */
.L_x_154:
[----:B-1----:R1:W2:Y:S02]  /*74f0*/  SYNCS.PHASECHK.TRANS64.TRYWAIT P0, [R9+URZ], R4 ;  /* 0x00000004090075a7 */ /* 0x0022a4000800017f */
[----:B--2---:R-:W-:Y:S05]  /*7500*/  @!P0 NANOSLEEP.SYNCS 0x989680 ;  /* 0x009896800000895d */ /* 0x004fea0003900000 */
[----:B------:R-:W2:Y:S02]  /*7510*/  @!P0 SYNCS.PHASECHK.TRANS64 P0, [R9+URZ], R4 ;  /* 0x00000004090085a7 */ /* 0x000ea4000800007f */
[----:B--2---:R-:W-:Y:S05]  /*7520*/  @!P0 BRA `(.L_x_154) ;  /* 0xfffffffc00f08947 */ /* 0x004fea000383ffff */
[----:B------:R-:W-:Y:S05]  /*7530*/  BRA `(.L_x_166) ;  /* 0xfffffffc00147947 */ /* 0x000fea000383ffff */
.L_x_167:
[----:B------:R-:W-:-:S00]  /*7540*/  BRA `(.L_x_167) ;  /* 0xfffffffc00fc7947 */ /* 0x000fc0000383ffff */
[----:B------:R-:W-:-:S00]  /*7550*/  NOP ;  /* 0x0000000000007918 */ /* 0x000fc00000000000 */
        /* <DEDUP_REMOVED lines=10> */
.L_x_168:


//--------------------- .nv.global.init           --------------------------
	.section	.nv.global.init,"aw",@progbits
.nv.global.init:
	.type		$str$22,@object
	.size		$str$22,($str$23 - $str$22)
$str$22:
        /*0000*/ 	.byte	0x6b, 0x5f, 0x74, 0x69, 0x6c, 0x65, 0x5f, 0x63, 0x6f, 0x75, 0x6e, 0x74, 0x20, 0x3e, 0x3d, 0x20
        /*0010*/ 	.byte	0x31, 0x00
	.type		$str$23,@object
	.size		$str$23,(__unnamed_1 - $str$23)
$str$23:
        /*0012*/ 	.byte	0x2f, 0x74, 0x6d, 0x70, 0x2f, 0x63, 0x75, 0x74, 0x6c, 0x61, 0x73, 0x73, 0x5f, 0x73, 0x77, 0x65
        /*0022*/ 	.byte	0x65, 0x70, 0x5f, 0x73, 0x72, 0x63, 0x2f, 0x69, 0x6e, 0x63, 0x6c, 0x75, 0x64, 0x65, 0x2f, 0x63
        /*0032*/ 	.byte	0x75, 0x74, 0x6c, 0x61, 0x73, 0x73, 0x2f, 0x67, 0x65, 0x6d, 0x6d, 0x2f, 0x63, 0x6f, 0x6c, 0x6c
        /*0042*/ 	.byte	0x65, 0x63, 0x74, 0x69, 0x76, 0x65, 0x2f, 0x73, 0x6d, 0x39, 0x30, 0x5f, 0x6d, 0x6d, 0x61, 0x5f
        /*0052*/ 	.byte	0x74, 0x6d, 0x61, 0x5f, 0x67, 0x6d, 0x6d, 0x61, 0x5f, 0x73, 0x73, 0x5f, 0x77, 0x61, 0x72, 0x70
        /*0062*/ 	.byte	0x73, 0x70, 0x65, 0x63, 0x69, 0x61, 0x6c, 0x69, 0x7a, 0x65, 0x64, 0x2e, 0x68, 0x70, 0x70, 0x00
	.type		__unnamed_1,@object
	.size		__unnamed_1,(.L_0 - __unnamed_1)
__unnamed_1:
        /*0072*/ 	.byte	0x76, 0x6f, 0x69, 0x64, 0x20, 0x63, 0x75, 0x74, 0x6c, 0x61, 0x73, 0x73, 0x3a, 0x3a, 0x67, 0x65
        /* <DEDUP_REMOVED lines=172> */
        /*0b42*/ 	.byte	0x5d, 0x00
.L_0:


//--------------------- .nv.shared._ZN7cutlass13device_kernelINS_4gemm6kernel13GemmUniversalIN4cute5tupleIJiiiiEEENS1_10collective13CollectiveMmaINS1_34MainloopSm90TmaGmmaWarpSpecializedILi5ENS5_IJNS4_1CILi1EEESB_SB_EEENS1_35KernelTmaWarpSpecializedCooperativeEEENS5_IJNSA_ILi256EEENSA_ILi48EEENSA_ILi128EEEEEEaNS5_IJlSB_lEEEaSJ_NS4_8TiledMMAINS4_8MMA_AtomIJNS4_4SM904GMMA26MMA_64x16x32_S32S8S8_SS_TNEEEENS4_6LayoutINS5_IJNSA_ILi2EEESB_SB_EEENS5_IJSB_NSA_ILi0EEEST_EEEEENS5_IJNS4_10UnderscoreESW_SW_EEEEENS4_13SM90_TMA_LOADENS4_14ComposedLayoutINS4_7SwizzleILi3ELi4ELi3EEENS4_18smem_ptr_flag_bitsILi8EEENSQ_INS5_IJNSA_ILi8EEESH_EEENS5_IJSH_SB_EEEEEEEvNS4_8identityESZ_S19_vS1A_EENS_8epilogue10collective6detail29Sm90TmaWarpSpecializedAdapterINS1D_15DefaultEpilogueIaSJ_SJ_NS1C_6thread17LinearCombinationIaLi1EiiLNS1H_9ScaleType4KindE0ELNS_15FloatRoundStyleE2EaEENS1_15EpilogueDefaultEEEEEvvEEEEvNT_6ParamsE --------------------------
	.section	.nv.shared._ZN7cutlass13device_kernelINS_4gemm6kernel13GemmUniversalIN4cute5tupleIJiiiiEEENS1_10collective13CollectiveMmaINS1_34MainloopSm90TmaGmmaWarpSpecializedILi5ENS5_IJNS4_1CILi1EEESB_SB_EEENS1_35KernelTmaWarpSpecializedCooperativeEEENS5_IJNSA_ILi256EEENSA_ILi48EEENSA_ILi128EEEEEEaNS5_IJlSB_lEEEaSJ_NS4_8TiledMMAINS4_8MMA_AtomIJNS4_4SM904GMMA26MMA_64x16x32_S32S8S8_SS_TNEEEENS4_6LayoutINS5_IJNSA_ILi2EEESB_SB_EEENS5_IJSB_NSA_ILi0EEEST_EEEEENS5_IJNS4_10UnderscoreESW_SW_EEEEENS4_13SM90_TMA_LOADENS4_14ComposedLayoutINS4_7SwizzleILi3ELi4ELi3EEENS4_18smem_ptr_flag_bitsILi8EEENSQ_INS5_IJNSA_ILi8EEESH_EEENS5_IJSH_SB_EEEEEEEvNS4_8identityESZ_S19_vS1A_EENS_8epilogue10collective6detail29Sm90TmaWarpSpecializedAdapterINS1D_15DefaultEpilogueIaSJ_SJ_NS1C_6thread17LinearCombinationIaLi1EiiLNS1H_9ScaleType4KindE0ELNS_15FloatRoundStyleE2EaEENS1_15EpilogueDefaultEEEEEvvEEEEvNT_6ParamsE,"aw",@nobits
	.sectionflags	@""
	.align	16
	.zero		1024


//--------------------- .nv.shared.reserved.0     --------------------------
	.section	.nv.shared.reserved.0,"aw",@nobits
	.weak		__nv_reservedSMEM_offset_0_alias
	.size		__nv_reservedSMEM_offset_0_alias, 0, 0
	.other		__nv_reservedSMEM_offset_0_alias,@"STO_CUDA_RESERVED_SHARED STV_DEFAULT"
__nv_reservedSMEM_offset_0_alias:
	.zero		0


//--------------------- .nv.global                --------------------------
	.section	.nv.global,"aw",@nobits
.nv.global:
	.type		_ZN39_INTERNAL_9f3422b2_4_k_cu_c0586999_91274cute1_E,@object
	.size		_ZN39_INTERNAL_9f3422b2_4_k_cu_c0586999_91274cute1_E,(_ZN39_INTERNAL_9f3422b2_4_k_cu_c0586999_91274cuda3std3__45__cpo6cbeginE - _ZN39_INTERNAL_9f3422b2_4_k_cu_c0586999_91274cute1_E)
_ZN39_INTERNAL_9f3422b2_4_k_cu_c0586999_91274cute1_E:
	.zero		1
	.type		_ZN39_INTERNAL_9f3422b2_4_k_cu_c0586999_91274cuda3std3__45__cpo6cbeginE,@object
	.size		_ZN39_INTERNAL_9f3422b2_4_k_cu_c0586999_91274cuda3std3__45__cpo6cbeginE,(_ZN39_INTERNAL_9f3422b2_4_k_cu_c0586999_91274cuda3std3__48in_placeE - _ZN39_INTERNAL_9f3422b2_4_k_cu_c0586999_91274cuda3std3__45__cpo6cbeginE)
_ZN39_INTERNAL_9f3422b2_4_k_cu_c0586999_91274cuda3std3__45__cpo6cbeginE:
	.zero		1
	.type		_ZN39_INTERNAL_9f3422b2_4_k_cu_c0586999_91274cuda3std3__48in_placeE,@object
	.size		_ZN39_INTERNAL_9f3422b2_4_k_cu_c0586999_91274cuda3std3__48in_placeE,(_ZN39_INTERNAL_9f3422b2_4_k_cu_c0586999_91274cuda3std6ranges3__45__cpo9iter_moveE - _ZN39_INTERNAL_9f3422b2_4_k_cu_c0586999_91274cuda3std3__48in_placeE)
_ZN39_INTERNAL_9f3422b2_4_k_cu_c0586999_91274cuda3std3__48in_placeE:
	.zero		1
	.type		_ZN39_INTERNAL_9f3422b2_4_k_cu_c0586999_91274cuda3std6ranges3__45__cpo9iter_moveE,@object
	.size		_ZN39_INTERNAL_9f3422b2_4_k_cu_c0586999_91274cuda3std6ranges3__45__cpo9iter_moveE,(_ZN39_INTERNAL_9f3422b2_4_k_cu_c0586999_91274cuda3std3__45__cpo5beginE - _ZN39_INTERNAL_9f3422b2_4_k_cu_c0586999_91274cuda3std6ranges3__45__cpo9iter_moveE)
_ZN39_INTERNAL_9f3422b2_4_k_cu_c0586999_91274cuda3std6ranges3__45__cpo9iter_moveE:
	.zero		1
	.type		_ZN39_INTERNAL_9f3422b2_4_k_cu_c0586999_91274cuda3std3__45__cpo5beginE,@object
	.size		_ZN39_INTERNAL_9f3422b2_4_k_cu_c0586999_91274cuda3std3__45__cpo5beginE,(_ZN39_INTERNAL_9f3422b2_4_k_cu_c0586999_91274cuda3std3__441_GLOBAL__N__9f3422b2_4_k_cu_c0586999_91276ignoreE - _ZN39_INTERNAL_9f3422b2_4_k_cu_c0586999_91274cuda3std3__45__cpo5beginE)
_ZN39_INTERNAL_9f3422b2_4_k_cu_c0586999_91274cuda3std3__45__cpo5beginE:
	.zero		1
	.type		_ZN39_INTERNAL_9f3422b2_4_k_cu_c0586999_91274cuda3std3__441_GLOBAL__N__9f3422b2_4_k_cu_c0586999_91276ignoreE,@object
	.size		_ZN39_INTERNAL_9f3422b2_4_k_cu_c0586999_91274cuda3std3__441_GLOBAL__N__9f3422b2_4_k_cu_c0586999_91276ignoreE,(_ZN39_INTERNAL_9f3422b2_4_k_cu_c0586999_91274cute7productE - _ZN39_INTERNAL_9f3422b2_4_k_cu_c0586999_91274cuda3std3__441_GLOBAL__N__9f3422b2_4_k_cu_c0586999_91276ignoreE)
_ZN39_INTERNAL_9f3422b2_4_k_cu_c0586999_91274cuda3std3__441_GLOBAL__N__9f3422b2_4_k_cu_c0586999_91276ignoreE:
	.zero		1
	.type		_ZN39_INTERNAL_9f3422b2_4_k_cu_c0586999_91274cute7productE,@object
	.size		_ZN39_INTERNAL_9f3422b2_4_k_cu_c0586999_91274cute7productE,(_ZN39_INTERNAL_9f3422b2_4_k_cu_c0586999_91274cuda3std3__45__cpo3endE - _ZN39_INTERNAL_9f3422b2_4_k_cu_c0586999_91274cute7productE)
_ZN39_INTERNAL_9f3422b2_4_k_cu_c0586999_91274cute7productE:
	.zero		1
	.type		_ZN39_INTERNAL_9f3422b2_4_k_cu_c0586999_91274cuda3std3__45__cpo3endE,@object
	.size		_ZN39_INTERNAL_9f3422b2_4_k_cu_c0586999_91274cuda3std3__45__cpo3endE,(_ZN39_INTERNAL_9f3422b2_4_k_cu_c0586999_91274cuda3std3__419piecewise_constructE - _ZN39_INTERNAL_9f3422b2_4_k_cu_c0586999_91274cuda3std3__45__cpo3endE)
_ZN39_INTERNAL_9f3422b2_4_k_cu_c0586999_91274cuda3std3__45__cpo3endE:
	.zero		1
	.type		_ZN39_INTERNAL_9f3422b2_4_k_cu_c0586999_91274cuda3std3__419piecewise_constructE,@object
	.size		_ZN39_INTERNAL_9f3422b2_4_k_cu_c0586999_91274cuda3std3__419piecewise_constructE,(_ZN39_INTERNAL_9f3422b2_4_k_cu_c0586999_91274cuda3std3__45__cpo4cendE - _ZN39_INTERNAL_9f3422b2_4_k_cu_c0586999_91274cuda3std3__419piecewise_constructE)
_ZN39_INTERNAL_9f3422b2_4_k_cu_c0586999_91274cuda3std3__419piecewise_constructE:
	.zero		1
	.type		_ZN39_INTERNAL_9f3422b2_4_k_cu_c0586999_91274cuda3std3__45__cpo4cendE,@object
	.size		_ZN39_INTERNAL_9f3422b2_4_k_cu_c0586999_91274cuda3std3__45__cpo4cendE,(_ZN39_INTERNAL_9f3422b2_4_k_cu_c0586999_91274cuda3std6ranges3__45__cpo4swapE - _ZN39_INTERNAL_9f3422b2_4_k_cu_c0586999_91274cuda3std3__45__cpo4cendE)
_ZN39_INTERNAL_9f3422b2_4_k_cu_c0586999_91274cuda3std3__45__cpo4cendE:
	.zero		1
	.type		_ZN39_INTERNAL_9f3422b2_4_k_cu_c0586999_91274cuda3std6ranges3__45__cpo4swapE,@object
	.size		_ZN39_INTERNAL_9f3422b2_4_k_cu_c0586999_91274cuda3std6ranges3__45__cpo4swapE,(.L_8 - _ZN39_INTERNAL_9f3422b2_4_k_cu_c0586999_91274cuda3std6ranges3__45__cpo4swapE)
_ZN39_INTERNAL_9f3422b2_4_k_cu_c0586999_91274cuda3std6ranges3__45__cpo4swapE:
	.zero		1
.L_8:


//--------------------- .nv.constant0._ZN7cutlass13device_kernelINS_4gemm6kernel13GemmUniversalIN4cute5tupleIJiiiiEEENS1_10collective13CollectiveMmaINS1_34MainloopSm90TmaGmmaWarpSpecializedILi5ENS5_IJNS4_1CILi1EEESB_SB_EEENS1_35KernelTmaWarpSpecializedCooperativeEEENS5_IJNSA_ILi256EEENSA_ILi48EEENSA_ILi128EEEEEEaNS5_IJlSB_lEEEaSJ_NS4_8TiledMMAINS4_8MMA_AtomIJNS4_4SM904GMMA26MMA_64x16x32_S32S8S8_SS_TNEEEENS4_6LayoutINS5_IJNSA_ILi2EEESB_SB_EEENS5_IJSB_NSA_ILi0EEEST_EEEEENS5_IJNS4_10UnderscoreESW_SW_EEEEENS4_13SM90_TMA_LOADENS4_14ComposedLayoutINS4_7SwizzleILi3ELi4ELi3EEENS4_18smem_ptr_flag_bitsILi8EEENSQ_INS5_IJNSA_ILi8EEESH_EEENS5_IJSH_SB_EEEEEEEvNS4_8identityESZ_S19_vS1A_EENS_8epilogue10collective6detail29Sm90TmaWarpSpecializedAdapterINS1D_15DefaultEpilogueIaSJ_SJ_NS1C_6thread17LinearCombinationIaLi1EiiLNS1H_9ScaleType4KindE0ELNS_15FloatRoundStyleE2EaEENS1_15EpilogueDefaultEEEEEvvEEEEvNT_6ParamsE --------------------------
	.section	.nv.constant0._ZN7cutlass13device_kernelINS_4gemm6kernel13GemmUniversalIN4cute5tupleIJiiiiEEENS1_10collective13CollectiveMmaINS1_34MainloopSm90TmaGmmaWarpSpecializedILi5ENS5_IJNS4_1CILi1EEESB_SB_EEENS1_35KernelTmaWarpSpecializedCooperativeEEENS5_IJNSA_ILi256EEENSA_ILi48EEENSA_ILi128EEEEEEaNS5_IJlSB_lEEEaSJ_NS4_8TiledMMAINS4_8MMA_AtomIJNS4_4SM904GMMA26MMA_64x16x32_S32S8S8_SS_TNEEEENS4_6LayoutINS5_IJNSA_ILi2EEESB_SB_EEENS5_IJSB_NSA_ILi0EEEST_EEEEENS5_IJNS4_10UnderscoreESW_SW_EEEEENS4_13SM90_TMA_LOADENS4_14ComposedLayoutINS4_7SwizzleILi3ELi4ELi3EEENS4_18smem_ptr_flag_bitsILi8EEENSQ_INS5_IJNSA_ILi8EEESH_EEENS5_IJSH_SB_EEEEEEEvNS4_8identityESZ_S19_vS1A_EENS_8epilogue10collective6detail29Sm90TmaWarpSpecializedAdapterINS1D_15DefaultEpilogueIaSJ_SJ_NS1C_6thread17LinearCombinationIaLi1EiiLNS1H_9ScaleType4KindE0ELNS_15FloatRoundStyleE2EaEENS1_15EpilogueDefaultEEEEEvvEEEEvNT_6ParamsE,"a",@progbits
	.sectionflags	@""
	.align	4
.nv.constant0._ZN7cutlass13device_kernelINS_4gemm6kernel13GemmUniversalIN4cute5tupleIJiiiiEEENS1_10collective13CollectiveMmaINS1_34MainloopSm90TmaGmmaWarpSpecializedILi5ENS5_IJNS4_1CILi1EEESB_SB_EEENS1_35KernelTmaWarpSpecializedCooperativeEEENS5_IJNSA_ILi256EEENSA_ILi48EEENSA_ILi128EEEEEEaNS5_IJlSB_lEEEaSJ_NS4_8TiledMMAINS4_8MMA_AtomIJNS4_4SM904GMMA26MMA_64x16x32_S32S8S8_SS_TNEEEENS4_6LayoutINS5_IJNSA_ILi2EEESB_SB_EEENS5_IJSB_NSA_ILi0EEEST_EEEEENS5_IJNS4_10UnderscoreESW_SW_EEEEENS4_13SM90_TMA_LOADENS4_14ComposedLayoutINS4_7SwizzleILi3ELi4ELi3EEENS4_18smem_ptr_flag_bitsILi8EEENSQ_INS5_IJNSA_ILi8EEESH_EEENS5_IJSH_SB_EEEEEEEvNS4_8identityESZ_S19_vS1A_EENS_8epilogue10collective6detail29Sm90TmaWarpSpecializedAdapterINS1D_15DefaultEpilogueIaSJ_SJ_NS1C_6thread17LinearCombinationIaLi1EiiLNS1H_9ScaleType4KindE0ELNS_15FloatRoundStyleE2EaEENS1_15EpilogueDefaultEEEEEvvEEEEvNT_6ParamsE:
	.zero		1664


//--------------------- SYMBOLS --------------------------

	.type		.nv.reservedSmem.offset0,@object
	.size		.nv.reservedSmem.offset0,0x4
	.type		__assertfail,@function
